	.target	sm_90a

	.elftype	@"ET_EXEC"


//--------------------- .note.nv.tkinfo           --------------------------
	.section	.note.nv.tkinfo,"",@"SHT_NOTE"
	.sectionflags	@"SHF_NOTE_NV_TKINFO"
	.tkinfo
        /*0018*/ 	.word	0x00000002
        /*0030*/ 	.string	""
        /*0030*/ 	.string	"ptxas"
        /*0030*/ 	.string	"Cuda compilation tools, release 13.0, V13.0.88"
        /*0030*/ 	.string	"Build cuda_13.0.r13.0/compiler.36424714_0"
        /*0030*/ 	.string	"-arch sm_90a -m 64 "



//--------------------- .note.nv.cuinfo           --------------------------
	.section	.note.nv.cuinfo,"",@"SHT_NOTE"
	.sectionflags	@"SHF_NOTE_NV_CUINFO"
        /*0018*/ 	.short	0x0002
        /*001a*/ 	.short	0x005a
        /*001c*/ 	.short	0x0082
	.zero		2


//--------------------- .nv.info                  --------------------------
	.section	.nv.info,"",@"SHT_CUDA_INFO"
	.align	4


	//----- nvinfo : EIATTR_REGCOUNT
	.align		4
        /*0000*/ 	.byte	0x04, 0x2f
        /*0002*/ 	.short	(.L_12 - .L_11)
	.align		4
.L_11:
        /*0004*/ 	.word	index@(_ZN7cutlass13device_kernelINS_4conv6kernel13ConvUniversalINS1_16ConvProblemShapeILNS1_8OperatorE0ELi2EEENS1_10collective14CollectiveConvINS1_46MainloopSm90TmaGmmaWarpSpecializedImplicitGemmILS5_0ELi7ELi2EN4cute5tupleIJNSA_1CILi1EEESD_SD_EEENS1_36KernelImplicitTmaWarpSpecializedSm90ELi1EEENSB_IJNSC_ILi128EEESH_NSB_IJNSC_ILi32EEEEEEEEENS_10tfloat32_tESL_NSA_8TiledMMAINSA_8MMA_AtomIJNSA_4SM904GMMA30MMA_64x128x8_F32TF32TF32_SS_TNILNSP_7ScaleInE1ELSR_1EEEEEENSA_6LayoutISE_NSB_IJNSC_ILi0EEESV_SV_EEEEENSB_IJNSA_10UnderscoreESY_SY_EEEEENS7_6detail26Sm90ImplicitGemmTileTraitsINSA_20SM90_TMA_LOAD_IM2COLENSA_14ComposedLayoutINSA_7SwizzleILi3ELi4ELi3EEENSA_18smem_ptr_flag_bitsILi32EEENSU_INSB_IJNSB_IJNSC_ILi8EEENSC_ILi16EEEEEENSB_IJSI_SD_EEENSB_IJSD_NSC_ILi7EEEEEEEEENSB_IJNSB_IJSI_NSC_ILi256EEEEEENSB_IJSD_SV_EEENSB_IJSV_NSC_ILi4096EEEEEEEEEEEEEvEENS12_INSA_13SM90_TMA_LOADES1N_vEEEENS_8epilogue10collective6detail29Sm90TmaWarpSpecializedAdapterINS1T_15DefaultEpilogueISL_NSB_IJNSB_IJlllEEESD_SV_EEES1Y_NS1S_6thread17LinearCombinationISL_Li1EffLNS1Z_9ScaleType4KindE0ELNS_15FloatRoundStyleE2ESL_EENS_4gemm15EpilogueDefaultEEEEEvvEEEEvNT_6ParamsE)
        /*0008*/ 	.word	0x0000009c


	//----- nvinfo : EIATTR_FRAME_SIZE
	.align		4
.L_12:
        /*000c*/ 	.byte	0x04, 0x11
        /*000e*/ 	.short	(.L_14 - .L_13)
	.align		4
.L_13:
        /*0010*/ 	.word	index@(_ZN7cutlass13device_kernelINS_4conv6kernel13ConvUniversalINS1_16ConvProblemShapeILNS1_8OperatorE0ELi2EEENS1_10collective14CollectiveConvINS1_46MainloopSm90TmaGmmaWarpSpecializedImplicitGemmILS5_0ELi7ELi2EN4cute5tupleIJNSA_1CILi1EEESD_SD_EEENS1_36KernelImplicitTmaWarpSpecializedSm90ELi1EEENSB_IJNSC_ILi128EEESH_NSB_IJNSC_ILi32EEEEEEEEENS_10tfloat32_tESL_NSA_8TiledMMAINSA_8MMA_AtomIJNSA_4SM904GMMA30MMA_64x128x8_F32TF32TF32_SS_TNILNSP_7ScaleInE1ELSR_1EEEEEENSA_6LayoutISE_NSB_IJNSC_ILi0EEESV_SV_EEEEENSB_IJNSA_10UnderscoreESY_SY_EEEEENS7_6detail26Sm90ImplicitGemmTileTraitsINSA_20SM90_TMA_LOAD_IM2COLENSA_14ComposedLayoutINSA_7SwizzleILi3ELi4ELi3EEENSA_18smem_ptr_flag_bitsILi32EEENSU_INSB_IJNSB_IJNSC_ILi8EEENSC_ILi16EEEEEENSB_IJSI_SD_EEENSB_IJSD_NSC_ILi7EEEEEEEEENSB_IJNSB_IJSI_NSC_ILi256EEEEEENSB_IJSD_SV_EEENSB_IJSV_NSC_ILi4096EEEEEEEEEEEEEvEENS12_INSA_13SM90_TMA_LOADES1N_vEEEENS_8epilogue10collective6detail29Sm90TmaWarpSpecializedAdapterINS1T_15DefaultEpilogueISL_NSB_IJNSB_IJlllEEESD_SV_EEES1Y_NS1S_6thread17LinearCombinationISL_Li1EffLNS1Z_9ScaleType4KindE0ELNS_15FloatRoundStyleE2ESL_EENS_4gemm15EpilogueDefaultEEEEEvvEEEEvNT_6ParamsE)
        /*0014*/ 	.word	0x00000000


	//----- nvinfo : EIATTR_MIN_STACK_SIZE
	.align		4
.L_14:
        /*0018*/ 	.byte	0x04, 0x12
        /*001a*/ 	.short	(.L_16 - .L_15)
	.align		4
.L_15:
        /*001c*/ 	.word	index@(_ZN7cutlass13device_kernelINS_4conv6kernel13ConvUniversalINS1_16ConvProblemShapeILNS1_8OperatorE0ELi2EEENS1_10collective14CollectiveConvINS1_46MainloopSm90TmaGmmaWarpSpecializedImplicitGemmILS5_0ELi7ELi2EN4cute5tupleIJNSA_1CILi1EEESD_SD_EEENS1_36KernelImplicitTmaWarpSpecializedSm90ELi1EEENSB_IJNSC_ILi128EEESH_NSB_IJNSC_ILi32EEEEEEEEENS_10tfloat32_tESL_NSA_8TiledMMAINSA_8MMA_AtomIJNSA_4SM904GMMA30MMA_64x128x8_F32TF32TF32_SS_TNILNSP_7ScaleInE1ELSR_1EEEEEENSA_6LayoutISE_NSB_IJNSC_ILi0EEESV_SV_EEEEENSB_IJNSA_10UnderscoreESY_SY_EEEEENS7_6detail26Sm90ImplicitGemmTileTraitsINSA_20SM90_TMA_LOAD_IM2COLENSA_14ComposedLayoutINSA_7SwizzleILi3ELi4ELi3EEENSA_18smem_ptr_flag_bitsILi32EEENSU_INSB_IJNSB_IJNSC_ILi8EEENSC_ILi16EEEEEENSB_IJSI_SD_EEENSB_IJSD_NSC_ILi7EEEEEEEEENSB_IJNSB_IJSI_NSC_ILi256EEEEEENSB_IJSD_SV_EEENSB_IJSV_NSC_ILi4096EEEEEEEEEEEEEvEENS12_INSA_13SM90_TMA_LOADES1N_vEEEENS_8epilogue10collective6detail29Sm90TmaWarpSpecializedAdapterINS1T_15DefaultEpilogueISL_NSB_IJNSB_IJlllEEESD_SV_EEES1Y_NS1S_6thread17LinearCombinationISL_Li1EffLNS1Z_9ScaleType4KindE0ELNS_15FloatRoundStyleE2ESL_EENS_4gemm15EpilogueDefaultEEEEEvvEEEEvNT_6ParamsE)
        /*0020*/ 	.word	0x00000000
.L_16:


//--------------------- .nv.compat                --------------------------
	.section	.nv.compat,"",@"SHT_CUDA_COMPAT_INFO"
	.align	4
        /*0000*/ 	.byte	0x02, 0x09, 0x01, 0x00, 0x02, 0x02, 0x04, 0x00, 0x02, 0x05, 0x05, 0x00, 0x03, 0x07, 0x01, 0x01
        /*0010*/ 	.byte	0x02, 0x03, 0x01, 0x00, 0x02, 0x06, 0x01, 0x00, 0x04, 0x0b, 0x08, 0x00, 0x00, 0x00, 0x00, 0x00
        /*0020*/ 	.byte	0x00, 0x00, 0x00, 0x00


//--------------------- .nv.info._ZN7cutlass13device_kernelINS_4conv6kernel13ConvUniversalINS1_16ConvProblemShapeILNS1_8OperatorE0ELi2EEENS1_10collective14CollectiveConvINS1_46MainloopSm90TmaGmmaWarpSpecializedImplicitGemmILS5_0ELi7ELi2EN4cute5tupleIJNSA_1CILi1EEESD_SD_EEENS1_36KernelImplicitTmaWarpSpecializedSm90ELi1EEENSB_IJNSC_ILi128EEESH_NSB_IJNSC_ILi32EEEEEEEEENS_10tfloat32_tESL_NSA_8TiledMMAINSA_8MMA_AtomIJNSA_4SM904GMMA30MMA_64x128x8_F32TF32TF32_SS_TNILNSP_7ScaleInE1ELSR_1EEEEEENSA_6LayoutISE_NSB_IJNSC_ILi0EEESV_SV_EEEEENSB_IJNSA_10UnderscoreESY_SY_EEEEENS7_6detail26Sm90ImplicitGemmTileTraitsINSA_20SM90_TMA_LOAD_IM2COLENSA_14ComposedLayoutINSA_7SwizzleILi3ELi4ELi3EEENSA_18smem_ptr_flag_bitsILi32EEENSU_INSB_IJNSB_IJNSC_ILi8EEENSC_ILi16EEEEEENSB_IJSI_SD_EEENSB_IJSD_NSC_ILi7EEEEEEEEENSB_IJNSB_IJSI_NSC_ILi256EEEEEENSB_IJSD_SV_EEENSB_IJSV_NSC_ILi4096EEEEEEEEEEEEEvEENS12_INSA_13SM90_TMA_LOADES1N_vEEEENS_8epilogue10collective6detail29Sm90TmaWarpSpecializedAdapterINS1T_15DefaultEpilogueISL_NSB_IJNSB_IJlllEEESD_SV_EEES1Y_NS1S_6thread17LinearCombinationISL_Li1EffLNS1Z_9ScaleType4KindE0ELNS_15FloatRoundStyleE2ESL_EENS_4gemm15EpilogueDefaultEEEEEvvEEEEvNT_6ParamsE --------------------------
	.section	.nv.info._ZN7cutlass13device_kernelINS_4conv6kernel13ConvUniversalINS1_16ConvProblemShapeILNS1_8OperatorE0ELi2EEENS1_10collective14CollectiveConvINS1_46MainloopSm90TmaGmmaWarpSpecializedImplicitGemmILS5_0ELi7ELi2EN4cute5tupleIJNSA_1CILi1EEESD_SD_EEENS1_36KernelImplicitTmaWarpSpecializedSm90ELi1EEENSB_IJNSC_ILi128EEESH_NSB_IJNSC_ILi32EEEEEEEEENS_10tfloat32_tESL_NSA_8TiledMMAINSA_8MMA_AtomIJNSA_4SM904GMMA30MMA_64x128x8_F32TF32TF32_SS_TNILNSP_7ScaleInE1ELSR_1EEEEEENSA_6LayoutISE_NSB_IJNSC_ILi0EEESV_SV_EEEEENSB_IJNSA_10UnderscoreESY_SY_EEEEENS7_6detail26Sm90ImplicitGemmTileTraitsINSA_20SM90_TMA_LOAD_IM2COLENSA_14ComposedLayoutINSA_7SwizzleILi3ELi4ELi3EEENSA_18smem_ptr_flag_bitsILi32EEENSU_INSB_IJNSB_IJNSC_ILi8EEENSC_ILi16EEEEEENSB_IJSI_SD_EEENSB_IJSD_NSC_ILi7EEEEEEEEENSB_IJNSB_IJSI_NSC_ILi256EEEEEENSB_IJSD_SV_EEENSB_IJSV_NSC_ILi4096EEEEEEEEEEEEEvEENS12_INSA_13SM90_TMA_LOADES1N_vEEEENS_8epilogue10collective6detail29Sm90TmaWarpSpecializedAdapterINS1T_15DefaultEpilogueISL_NSB_IJNSB_IJlllEEESD_SV_EEES1Y_NS1S_6thread17LinearCombinationISL_Li1EffLNS1Z_9ScaleType4KindE0ELNS_15FloatRoundStyleE2ESL_EENS_4gemm15EpilogueDefaultEEEEEvvEEEEvNT_6ParamsE,"",@"SHT_CUDA_INFO"
	.sectionflags	@""
	.align	4


	//----- nvinfo : EIATTR_CUDA_API_VERSION
	.align		4
        /*0000*/ 	.byte	0x04, 0x37
        /*0002*/ 	.short	(.L_18 - .L_17)
.L_17:
        /*0004*/ 	.word	0x00000082


	//----- nvinfo : EIATTR_KPARAM_INFO
	.align		4
.L_18:
        /*0008*/ 	.byte	0x04, 0x17
        /*000a*/ 	.short	(.L_20 - .L_19)
.L_19:
        /*000c*/ 	.word	0x00000000
        /*0010*/ 	.short	0x0000
        /*0012*/ 	.short	0x0070
        /*0014*/ 	.byte	0x00, 0xf0, 0x01, 0x0e


	//----- nvinfo : EIATTR_SPARSE_MMA_MASK
	.align		4
.L_20:
        /*0018*/ 	.byte	0x03, 0x50
        /*001a*/ 	.short	0x0000


	//----- nvinfo : EIATTR_MAXREG_COUNT
	.align		4
        /*001c*/ 	.byte	0x03, 0x1b
        /*001e*/ 	.short	0x00ff


	//----- nvinfo : EIATTR_NUM_BARRIERS
	.align		4
        /*0020*/ 	.byte	0x02, 0x4c
        /*0022*/ 	.byte	0x01
	.zero		1


	//----- nvinfo : EIATTR_MERCURY_ISA_VERSION
	.align		4
        /*0024*/ 	.byte	0x03, 0x5f
        /*0026*/ 	.short	0x0101


	//----- nvinfo : EIATTR_COOP_GROUP_MASK_REGIDS
	.align		4
        /*0028*/ 	.byte	0x04, 0x29
        /*002a*/ 	.short	(.L_22 - .L_21)


	//   ....[0]....
.L_21:
        /*002c*/ 	.word	0xffffffff


	//   ....[1]....
        /*0030*/ 	.word	0xffffffff


	//   ....[2]....
        /*0034*/ 	.word	0xffffffff


	//----- nvinfo : EIATTR_COOP_GROUP_INSTR_OFFSETS
	.align		4
.L_22:
        /*0038*/ 	.byte	0x04, 0x28
        /*003a*/ 	.short	(.L_24 - .L_23)


	//   ....[0]....
.L_23:
        /*003c*/ 	.word	0x00000060


	//   ....[1]....
        /*0040*/ 	.word	0x00000070


	//   ....[2]....
        /*0044*/ 	.word	0x00000130


	//----- nvinfo : EIATTR_MBARRIER_INSTR_OFFSETS
	.align		4
.L_24:
        /*0048*/ 	.byte	0x04, 0x39
        /*004a*/ 	.short	(.L_26 - .L_25)


	//   ....[0]....
.L_25:
        /*004c*/ 	.word	0x00000250
        /*0050*/ 	.word	0x000000ff
        /*0054*/ 	.word	0x00038000
        /*0058*/ 	.short	0x0100
        /*005a*/ 	.byte	0x08
	.zero		1


	//   ....[1]....
        /*005c*/ 	.word	0x00000260
        /*0060*/ 	.word	0x000000ff
        /*0064*/ 	.word	0x00038038
        /*0068*/ 	.short	0x0100
        /*006a*/ 	.byte	0x08
	.zero		1


	//   ....[2]....
        /*006c*/ 	.word	0x00000270
        /*0070*/ 	.word	0x000000ff
        /*0074*/ 	.word	0x00038008
        /*0078*/ 	.short	0x0100
        /*007a*/ 	.byte	0x08
	.zero		1


	//   ....[3]....
        /*007c*/ 	.word	0x00000280
        /*0080*/ 	.word	0x000000ff
        /*0084*/ 	.word	0x00038040
        /*0088*/ 	.short	0x0100
        /*008a*/ 	.byte	0x08
	.zero		1


	//   ....[4]....
        /*008c*/ 	.word	0x00000290
        /*0090*/ 	.word	0x000000ff
        /*0094*/ 	.word	0x00038010
        /*0098*/ 	.short	0x0100
        /*009a*/ 	.byte	0x08
	.zero		1


	//   ....[5]....
        /*009c*/ 	.word	0x000002a0
        /*00a0*/ 	.word	0x000000ff
        /*00a4*/ 	.word	0x00038048
        /*00a8*/ 	.short	0x0100
        /*00aa*/ 	.byte	0x08
	.zero		1


	//   ....[6]....
        /*00ac*/ 	.word	0x000002b0
        /*00b0*/ 	.word	0x000000ff
        /*00b4*/ 	.word	0x00038018
        /*00b8*/ 	.short	0x0100
        /*00ba*/ 	.byte	0x08
	.zero		1


	//   ....[7]....
        /*00bc*/ 	.word	0x000002c0
        /*00c0*/ 	.word	0x000000ff
        /*00c4*/ 	.word	0x00038050
        /*00c8*/ 	.short	0x0100
        /*00ca*/ 	.byte	0x08
	.zero		1


	//   ....[8]....
        /*00cc*/ 	.word	0x000002d0
        /*00d0*/ 	.word	0x000000ff
        /*00d4*/ 	.word	0x00038020
        /*00d8*/ 	.short	0x0100
        /*00da*/ 	.byte	0x08
	.zero		1


	//   ....[9]....
        /*00dc*/ 	.word	0x000002e0
        /*00e0*/ 	.word	0x000000ff
        /*00e4*/ 	.word	0x00038058
        /*00e8*/ 	.short	0x0100
        /*00ea*/ 	.byte	0x08
	.zero		1


	//   ....[10]....
        /*00ec*/ 	.word	0x000002f0
        /*00f0*/ 	.word	0x000000ff
        /*00f4*/ 	.word	0x00038028
        /*00f8*/ 	.short	0x0100
        /*00fa*/ 	.byte	0x08
	.zero		1


	//   ....[11]....
        /*00fc*/ 	.word	0x00000300
        /*0100*/ 	.word	0x000000ff
        /*0104*/ 	.word	0x00038060
        /*0108*/ 	.short	0x0100
        /*010a*/ 	.byte	0x08
	.zero		1


	//   ....[12]....
        /*010c*/ 	.word	0x00000310
        /*0110*/ 	.word	0x000000ff
        /*0114*/ 	.word	0x00038030
        /*0118*/ 	.short	0x0100
        /*011a*/ 	.byte	0x08
	.zero		1


	//   ....[13]....
        /*011c*/ 	.word	0x00000320
        /*0120*/ 	.word	0x000000ff
        /*0124*/ 	.word	0x00038068
        /*0128*/ 	.short	0x0100
        /*012a*/ 	.byte	0x08
	.zero		1


	//   ....[14]....
        /*012c*/ 	.word	0x00000bc0
        /*0130*/ 	.word	0x00000004
        /*0134*/ 	.word	0x00038000
        /*0138*/ 	.short	0x010a
        /*013a*/ 	.byte	0x3f
	.zero		1


	//   ....[15]....
        /*013c*/ 	.word	0x00001020
        /*0140*/ 	.word	0x00000004
        /*0144*/ 	.word	0x00038000
        /*0148*/ 	.short	0x010a
        /*014a*/ 	.byte	0x3f
	.zero		1


	//   ....[16]....
        /*014c*/ 	.word	0x00001300
        /*0150*/ 	.word	0x000000ff
        /*0154*/ 	.word	0x00000000
        /*0158*/ 	.short	0x0101
        /*015a*/ 	.byte	0x08
	.zero		1


	//   ....[17]....
        /*015c*/ 	.word	0x00001510
        /*0160*/ 	.word	0x00000002
        /*0164*/ 	.word	0x00000000
        /*0168*/ 	.short	0x0101
        /*016a*/ 	.byte	0x3f
	.zero		1


	//   ....[18]....
        /*016c*/ 	.word	0x00009260
        /*0170*/ 	.word	0x0000000c
        /*0174*/ 	.word	0x00038038
        /*0178*/ 	.short	0x010a
        /*017a*/ 	.byte	0x3f
	.zero		1


	//   ....[19]....
        /*017c*/ 	.word	0x00009940
        /*0180*/ 	.word	0x00000000
        /*0184*/ 	.word	0x00000000
        /*0188*/ 	.short	0x010a
        /*018a*/ 	.byte	0x3f
	.zero		1


	//   ....[20]....
        /*018c*/ 	.word	0x000099f0
        /*0190*/ 	.word	0x00000000
        /*0194*/ 	.word	0x00000000
        /*0198*/ 	.short	0x010a
        /*019a*/ 	.byte	0x3f
	.zero		1


	//   ....[21]....
        /*019c*/ 	.word	0x00009aa0
        /*01a0*/ 	.word	0x00000000
        /*01a4*/ 	.word	0x00000000
        /*01a8*/ 	.short	0x010a
        /*01aa*/ 	.byte	0x3f
	.zero		1


	//   ....[22]....
        /*01ac*/ 	.word	0x00009b50
        /*01b0*/ 	.word	0x00000000
        /*01b4*/ 	.word	0x00000000
        /*01b8*/ 	.short	0x010a
        /*01ba*/ 	.byte	0x3f
	.zero		1


	//   ....[23]....
        /*01bc*/ 	.word	0x00009c00
        /*01c0*/ 	.word	0x00000000
        /*01c4*/ 	.word	0x00000000
        /*01c8*/ 	.short	0x010a
        /*01ca*/ 	.byte	0x3f
	.zero		1


	//   ....[24]....
        /*01cc*/ 	.word	0x00009cb0
        /*01d0*/ 	.word	0x00000000
        /*01d4*/ 	.word	0x00000000
        /*01d8*/ 	.short	0x010a
        /*01da*/ 	.byte	0x3f
	.zero		1


	//   ....[25]....
        /*01dc*/ 	.word	0x00009d60
        /*01e0*/ 	.word	0x00000002
        /*01e4*/ 	.word	0x00000000
        /*01e8*/ 	.short	0x010a
        /*01ea*/ 	.byte	0x3f
	.zero		1


	//----- nvinfo : EIATTR_NUM_MBARRIERS
	.align		4
.L_26:
        /*01ec*/ 	.byte	0x03, 0x38
        /*01ee*/ 	.short	0x000e


	//----- nvinfo : EIATTR_EXIT_INSTR_OFFSETS
	.align		4
        /*01f0*/ 	.byte	0x04, 0x1c
        /*01f2*/ 	.short	(.L_28 - .L_27)


	//   ....[0]....
.L_27:
        /*01f4*/ 	.word	0x000006f0


	//   ....[1]....
        /*01f8*/ 	.word	0x00001660


	//   ....[2]....
        /*01fc*/ 	.word	0x00006b30


	//   ....[3]....
        /*0200*/ 	.word	0x00006b60


	//   ....[4]....
        /*0204*/ 	.word	0x00009000


	//   ....[5]....
        /*0208*/ 	.word	0x00009030


	//   ....[6]....
        /*020c*/ 	.word	0x00009050


	//   ....[7]....
        /*0210*/ 	.word	0x00009840


	//   ....[8]....
        /*0214*/ 	.word	0x00009d90


	//----- nvinfo : EIATTR_MAX_THREADS
	.align		4
.L_28:
        /*0218*/ 	.byte	0x04, 0x05
        /*021a*/ 	.short	(.L_30 - .L_29)
.L_29:
        /*021c*/ 	.word	0x00000100
        /*0220*/ 	.word	0x00000001
        /*0224*/ 	.word	0x00000001


	//----- nvinfo : EIATTR_CRS_STACK_SIZE
	.align		4
.L_30:
        /*0228*/ 	.byte	0x04, 0x1e
        /*022a*/ 	.short	(.L_32 - .L_31)
.L_31:
        /*022c*/ 	.word	0x00000000


	//----- nvinfo : EIATTR_CBANK_PARAM_SIZE
	.align		4
.L_32:
        /*0230*/ 	.byte	0x03, 0x19
        /*0232*/ 	.short	0x03f0


	//----- nvinfo : EIATTR_PARAM_CBANK
	.align		4
        /*0234*/ 	.byte	0x04, 0x0a
        /*0236*/ 	.short	(.L_34 - .L_33)
	.align		4
.L_33:
        /*0238*/ 	.word	index@(.nv.constant0._ZN7cutlass13device_kernelINS_4conv6kernel13ConvUniversalINS1_16ConvProblemShapeILNS1_8OperatorE0ELi2EEENS1_10collective14CollectiveConvINS1_46MainloopSm90TmaGmmaWarpSpecializedImplicitGemmILS5_0ELi7ELi2EN4cute5tupleIJNSA_1CILi1EEESD_SD_EEENS1_36KernelImplicitTmaWarpSpecializedSm90ELi1EEENSB_IJNSC_ILi128EEESH_NSB_IJNSC_ILi32EEEEEEEEENS_10tfloat32_tESL_NSA_8TiledMMAINSA_8MMA_AtomIJNSA_4SM904GMMA30MMA_64x128x8_F32TF32TF32_SS_TNILNSP_7ScaleInE1ELSR_1EEEEEENSA_6LayoutISE_NSB_IJNSC_ILi0EEESV_SV_EEEEENSB_IJNSA_10UnderscoreESY_SY_EEEEENS7_6detail26Sm90ImplicitGemmTileTraitsINSA_20SM90_TMA_LOAD_IM2COLENSA_14ComposedLayoutINSA_7SwizzleILi3ELi4ELi3EEENSA_18smem_ptr_flag_bitsILi32EEENSU_INSB_IJNSB_IJNSC_ILi8EEENSC_ILi16EEEEEENSB_IJSI_SD_EEENSB_IJSD_NSC_ILi7EEEEEEEEENSB_IJNSB_IJSI_NSC_ILi256EEEEEENSB_IJSD_SV_EEENSB_IJSV_NSC_ILi4096EEEEEEEEEEEEEvEENS12_INSA_13SM90_TMA_LOADES1N_vEEEENS_8epilogue10collective6detail29Sm90TmaWarpSpecializedAdapterINS1T_15DefaultEpilogueISL_NSB_IJNSB_IJlllEEESD_SV_EEES1Y_NS1S_6thread17LinearCombinationISL_Li1EffLNS1Z_9ScaleType4KindE0ELNS_15FloatRoundStyleE2ESL_EENS_4gemm15EpilogueDefaultEEEEEvvEEEEvNT_6ParamsE)
        /*023c*/ 	.short	0x0210
        /*023e*/ 	.short	0x03f0


	//----- nvinfo : EIATTR_SW_WAR
	.align		4
.L_34:
        /*0240*/ 	.byte	0x04, 0x36
        /*0242*/ 	.short	(.L_36 - .L_35)
.L_35:
        /*0244*/ 	.word	0x00000008
.L_36:


//--------------------- .nv.callgraph             --------------------------
	.section	.nv.callgraph,"",@"SHT_CUDA_CALLGRAPH"
	.align	4
	.sectionentsize	8
	.align		4
        /*0000*/ 	.word	0x00000000
	.align		4
        /*0004*/ 	.word	0xffffffff
	.align		4
        /*0008*/ 	.word	0x00000000
	.align		4
        /*000c*/ 	.word	0xfffffffe
	.align		4
        /*0010*/ 	.word	0x00000000
	.align		4
        /*0014*/ 	.word	0xfffffffd
	.align		4
        /*0018*/ 	.word	0x00000000
	.align		4
        /*001c*/ 	.word	0xfffffffc


//--------------------- .nv.constant4             --------------------------
	.section	.nv.constant4,"a",@progbits
	.align	8
	.align		8
.nv.constant4:
        /*0000*/ 	.dword	_ZN39_INTERNAL_038f0c7d_4_k_cu_7f62017b_26114cuda3std3__45__cpo5beginE
	.align		8
        /*0008*/ 	.dword	_ZN39_INTERNAL_038f0c7d_4_k_cu_7f62017b_26114cuda3std3__45__cpo3endE
	.align		8
        /*0010*/ 	.dword	_ZN39_INTERNAL_038f0c7d_4_k_cu_7f62017b_26114cuda3std3__45__cpo6cbeginE
	.align		8
        /*0018*/ 	.dword	_ZN39_INTERNAL_038f0c7d_4_k_cu_7f62017b_26114cuda3std3__45__cpo4cendE
	.align		8
        /*0020*/ 	.dword	_ZN39_INTERNAL_038f0c7d_4_k_cu_7f62017b_26114cuda3std3__441_GLOBAL__N__038f0c7d_4_k_cu_7f62017b_26116ignoreE
	.align		8
        /*0028*/ 	.dword	_ZN39_INTERNAL_038f0c7d_4_k_cu_7f62017b_26114cuda3std3__419piecewise_constructE
	.align		8
        /*0030*/ 	.dword	_ZN39_INTERNAL_038f0c7d_4_k_cu_7f62017b_26114cuda3std3__48in_placeE
	.align		8
        /*0038*/ 	.dword	_ZN39_INTERNAL_038f0c7d_4_k_cu_7f62017b_26114cuda3std6ranges3__45__cpo4swapE
	.align		8
        /*0040*/ 	.dword	_ZN39_INTERNAL_038f0c7d_4_k_cu_7f62017b_26114cuda3std6ranges3__45__cpo9iter_moveE
	.align		8
        /*0048*/ 	.dword	_ZN39_INTERNAL_038f0c7d_4_k_cu_7f62017b_26114cute7productE
	.align		8
        /*0050*/ 	.dword	_ZN39_INTERNAL_038f0c7d_4_k_cu_7f62017b_26114cute1_E


//--------------------- .text._ZN7cutlass13device_kernelINS_4conv6kernel13ConvUniversalINS1_16ConvProblemShapeILNS1_8OperatorE0ELi2EEENS1_10collective14CollectiveConvINS1_46MainloopSm90TmaGmmaWarpSpecializedImplicitGemmILS5_0ELi7ELi2EN4cute5tupleIJNSA_1CILi1EEESD_SD_EEENS1_36KernelImplicitTmaWarpSpecializedSm90ELi1EEENSB_IJNSC_ILi128EEESH_NSB_IJNSC_ILi32EEEEEEEEENS_10tfloat32_tESL_NSA_8TiledMMAINSA_8MMA_AtomIJNSA_4SM904GMMA30MMA_64x128x8_F32TF32TF32_SS_TNILNSP_7ScaleInE1ELSR_1EEEEEENSA_6LayoutISE_NSB_IJNSC_ILi0EEESV_SV_EEEEENSB_IJNSA_10UnderscoreESY_SY_EEEEENS7_6detail26Sm90ImplicitGemmTileTraitsINSA_20SM90_TMA_LOAD_IM2COLENSA_14ComposedLayoutINSA_7SwizzleILi3ELi4ELi3EEENSA_18smem_ptr_flag_bitsILi32EEENSU_INSB_IJNSB_IJNSC_ILi8EEENSC_ILi16EEEEEENSB_IJSI_SD_EEENSB_IJSD_NSC_ILi7EEEEEEEEENSB_IJNSB_IJSI_NSC_ILi256EEEEEENSB_IJSD_SV_EEENSB_IJSV_NSC_ILi4096EEEEEEEEEEEEEvEENS12_INSA_13SM90_TMA_LOADES1N_vEEEENS_8epilogue10collective6detail29Sm90TmaWarpSpecializedAdapterINS1T_15DefaultEpilogueISL_NSB_IJNSB_IJlllEEESD_SV_EEES1Y_NS1S_6thread17LinearCombinationISL_Li1EffLNS1Z_9ScaleType4KindE0ELNS_15FloatRoundStyleE2ESL_EENS_4gemm15EpilogueDefaultEEEEEvvEEEEvNT_6ParamsE --------------------------
	.section	.text._ZN7cutlass13device_kernelINS_4conv6kernel13ConvUniversalINS1_16ConvProblemShapeILNS1_8OperatorE0ELi2EEENS1_10collective14CollectiveConvINS1_46MainloopSm90TmaGmmaWarpSpecializedImplicitGemmILS5_0ELi7ELi2EN4cute5tupleIJNSA_1CILi1EEESD_SD_EEENS1_36KernelImplicitTmaWarpSpecializedSm90ELi1EEENSB_IJNSC_ILi128EEESH_NSB_IJNSC_ILi32EEEEEEEEENS_10tfloat32_tESL_NSA_8TiledMMAINSA_8MMA_AtomIJNSA_4SM904GMMA30MMA_64x128x8_F32TF32TF32_SS_TNILNSP_7ScaleInE1ELSR_1EEEEEENSA_6LayoutISE_NSB_IJNSC_ILi0EEESV_SV_EEEEENSB_IJNSA_10UnderscoreESY_SY_EEEEENS7_6detail26Sm90ImplicitGemmTileTraitsINSA_20SM90_TMA_LOAD_IM2COLENSA_14ComposedLayoutINSA_7SwizzleILi3ELi4ELi3EEENSA_18smem_ptr_flag_bitsILi32EEENSU_INSB_IJNSB_IJNSC_ILi8EEENSC_ILi16EEEEEENSB_IJSI_SD_EEENSB_IJSD_NSC_ILi7EEEEEEEEENSB_IJNSB_IJSI_NSC_ILi256EEEEEENSB_IJSD_SV_EEENSB_IJSV_NSC_ILi4096EEEEEEEEEEEEEvEENS12_INSA_13SM90_TMA_LOADES1N_vEEEENS_8epilogue10collective6detail29Sm90TmaWarpSpecializedAdapterINS1T_15DefaultEpilogueISL_NSB_IJNSB_IJlllEEESD_SV_EEES1Y_NS1S_6thread17LinearCombinationISL_Li1EffLNS1Z_9ScaleType4KindE0ELNS_15FloatRoundStyleE2ESL_EENS_4gemm15EpilogueDefaultEEEEEvvEEEEvNT_6ParamsE,"ax",@progbits
	.align	128
.text._ZN7cutlass13device_kernelINS_4conv6kernel13ConvUniversalINS1_16ConvProblemShapeILNS1_8OperatorE0ELi2EEENS1_10collective14CollectiveConvINS1_46MainloopSm90TmaGmmaWarpSpecializedImplicitGemmILS5_0ELi7ELi2EN4cute5tupleIJNSA_1CILi1EEESD_SD_EEENS1_36KernelImplicitTmaWarpSpecializedSm90ELi1EEENSB_IJNSC_ILi128EEESH_NSB_IJNSC_ILi32EEEEEEEEENS_10tfloat32_tESL_NSA_8TiledMMAINSA_8MMA_AtomIJNSA_4SM904GMMA30MMA_64x128x8_F32TF32TF32_SS_TNILNSP_7ScaleInE1ELSR_1EEEEEENSA_6LayoutISE_NSB_IJNSC_ILi0EEESV_SV_EEEEENSB_IJNSA_10UnderscoreESY_SY_EEEEENS7_6detail26Sm90ImplicitGemmTileTraitsINSA_20SM90_TMA_LOAD_IM2COLENSA_14ComposedLayoutINSA_7SwizzleILi3ELi4ELi3EEENSA_18smem_ptr_flag_bitsILi32EEENSU_INSB_IJNSB_IJNSC_ILi8EEENSC_ILi16EEEEEENSB_IJSI_SD_EEENSB_IJSD_NSC_ILi7EEEEEEEEENSB_IJNSB_IJSI_NSC_ILi256EEEEEENSB_IJSD_SV_EEENSB_IJSV_NSC_ILi4096EEEEEEEEEEEEEvEENS12_INSA_13SM90_TMA_LOADES1N_vEEEENS_8epilogue10collective6detail29Sm90TmaWarpSpecializedAdapterINS1T_15DefaultEpilogueISL_NSB_IJNSB_IJlllEEESD_SV_EEES1Y_NS1S_6thread17LinearCombinationISL_Li1EffLNS1Z_9ScaleType4KindE0ELNS_15FloatRoundStyleE2ESL_EENS_4gemm15EpilogueDefaultEEEEEvvEEEEvNT_6ParamsE:
        .type           _ZN7cutlass13device_kernelINS_4conv6kernel13ConvUniversalINS1_16ConvProblemShapeILNS1_8OperatorE0ELi2EEENS1_10collective14CollectiveConvINS1_46MainloopSm90TmaGmmaWarpSpecializedImplicitGemmILS5_0ELi7ELi2EN4cute5tupleIJNSA_1CILi1EEESD_SD_EEENS1_36KernelImplicitTmaWarpSpecializedSm90ELi1EEENSB_IJNSC_ILi128EEESH_NSB_IJNSC_ILi32EEEEEEEEENS_10tfloat32_tESL_NSA_8TiledMMAINSA_8MMA_AtomIJNSA_4SM904GMMA30MMA_64x128x8_F32TF32TF32_SS_TNILNSP_7ScaleInE1ELSR_1EEEEEENSA_6LayoutISE_NSB_IJNSC_ILi0EEESV_SV_EEEEENSB_IJNSA_10UnderscoreESY_SY_EEEEENS7_6detail26Sm90ImplicitGemmTileTraitsINSA_20SM90_TMA_LOAD_IM2COLENSA_14ComposedLayoutINSA_7SwizzleILi3ELi4ELi3EEENSA_18smem_ptr_flag_bitsILi32EEENSU_INSB_IJNSB_IJNSC_ILi8EEENSC_ILi16EEEEEENSB_IJSI_SD_EEENSB_IJSD_NSC_ILi7EEEEEEEEENSB_IJNSB_IJSI_NSC_ILi256EEEEEENSB_IJSD_SV_EEENSB_IJSV_NSC_ILi4096EEEEEEEEEEEEEvEENS12_INSA_13SM90_TMA_LOADES1N_vEEEENS_8epilogue10collective6detail29Sm90TmaWarpSpecializedAdapterINS1T_15DefaultEpilogueISL_NSB_IJNSB_IJlllEEESD_SV_EEES1Y_NS1S_6thread17LinearCombinationISL_Li1EffLNS1Z_9ScaleType4KindE0ELNS_15FloatRoundStyleE2ESL_EENS_4gemm15EpilogueDefaultEEEEEvvEEEEvNT_6ParamsE,@function
        .size           _ZN7cutlass13device_kernelINS_4conv6kernel13ConvUniversalINS1_16ConvProblemShapeILNS1_8OperatorE0ELi2EEENS1_10collective14CollectiveConvINS1_46MainloopSm90TmaGmmaWarpSpecializedImplicitGemmILS5_0ELi7ELi2EN4cute5tupleIJNSA_1CILi1EEESD_SD_EEENS1_36KernelImplicitTmaWarpSpecializedSm90ELi1EEENSB_IJNSC_ILi128EEESH_NSB_IJNSC_ILi32EEEEEEEEENS_10tfloat32_tESL_NSA_8TiledMMAINSA_8MMA_AtomIJNSA_4SM904GMMA30MMA_64x128x8_F32TF32TF32_SS_TNILNSP_7ScaleInE1ELSR_1EEEEEENSA_6LayoutISE_NSB_IJNSC_ILi0EEESV_SV_EEEEENSB_IJNSA_10UnderscoreESY_SY_EEEEENS7_6detail26Sm90ImplicitGemmTileTraitsINSA_20SM90_TMA_LOAD_IM2COLENSA_14ComposedLayoutINSA_7SwizzleILi3ELi4ELi3EEENSA_18smem_ptr_flag_bitsILi32EEENSU_INSB_IJNSB_IJNSC_ILi8EEENSC_ILi16EEEEEENSB_IJSI_SD_EEENSB_IJSD_NSC_ILi7EEEEEEEEENSB_IJNSB_IJSI_NSC_ILi256EEEEEENSB_IJSD_SV_EEENSB_IJSV_NSC_ILi4096EEEEEEEEEEEEEvEENS12_INSA_13SM90_TMA_LOADES1N_vEEEENS_8epilogue10collective6detail29Sm90TmaWarpSpecializedAdapterINS1T_15DefaultEpilogueISL_NSB_IJNSB_IJlllEEESD_SV_EEES1Y_NS1S_6thread17LinearCombinationISL_Li1EffLNS1Z_9ScaleType4KindE0ELNS_15FloatRoundStyleE2ESL_EENS_4gemm15EpilogueDefaultEEEEEvvEEEEvNT_6ParamsE,(.L_x_288 - _ZN7cutlass13device_kernelINS_4conv6kernel13ConvUniversalINS1_16ConvProblemShapeILNS1_8OperatorE0ELi2EEENS1_10collective14CollectiveConvINS1_46MainloopSm90TmaGmmaWarpSpecializedImplicitGemmILS5_0ELi7ELi2EN4cute5tupleIJNSA_1CILi1EEESD_SD_EEENS1_36KernelImplicitTmaWarpSpecializedSm90ELi1EEENSB_IJNSC_ILi128EEESH_NSB_IJNSC_ILi32EEEEEEEEENS_10tfloat32_tESL_NSA_8TiledMMAINSA_8MMA_AtomIJNSA_4SM904GMMA30MMA_64x128x8_F32TF32TF32_SS_TNILNSP_7ScaleInE1ELSR_1EEEEEENSA_6LayoutISE_NSB_IJNSC_ILi0EEESV_SV_EEEEENSB_IJNSA_10UnderscoreESY_SY_EEEEENS7_6detail26Sm90ImplicitGemmTileTraitsINSA_20SM90_TMA_LOAD_IM2COLENSA_14ComposedLayoutINSA_7SwizzleILi3ELi4ELi3EEENSA_18smem_ptr_flag_bitsILi32EEENSU_INSB_IJNSB_IJNSC_ILi8EEENSC_ILi16EEEEEENSB_IJSI_SD_EEENSB_IJSD_NSC_ILi7EEEEEEEEENSB_IJNSB_IJSI_NSC_ILi256EEEEEENSB_IJSD_SV_EEENSB_IJSV_NSC_ILi4096EEEEEEEEEEEEEvEENS12_INSA_13SM90_TMA_LOADES1N_vEEEENS_8epilogue10collective6detail29Sm90TmaWarpSpecializedAdapterINS1T_15DefaultEpilogueISL_NSB_IJNSB_IJlllEEESD_SV_EEES1Y_NS1S_6thread17LinearCombinationISL_Li1EffLNS1Z_9ScaleType4KindE0ELNS_15FloatRoundStyleE2ESL_EENS_4gemm15EpilogueDefaultEEEEEvvEEEEvNT_6ParamsE)
        .other          _ZN7cutlass13device_kernelINS_4conv6kernel13ConvUniversalINS1_16ConvProblemShapeILNS1_8OperatorE0ELi2EEENS1_10collective14CollectiveConvINS1_46MainloopSm90TmaGmmaWarpSpecializedImplicitGemmILS5_0ELi7ELi2EN4cute5tupleIJNSA_1CILi1EEESD_SD_EEENS1_36KernelImplicitTmaWarpSpecializedSm90ELi1EEENSB_IJNSC_ILi128EEESH_NSB_IJNSC_ILi32EEEEEEEEENS_10tfloat32_tESL_NSA_8TiledMMAINSA_8MMA_AtomIJNSA_4SM904GMMA30MMA_64x128x8_F32TF32TF32_SS_TNILNSP_7ScaleInE1ELSR_1EEEEEENSA_6LayoutISE_NSB_IJNSC_ILi0EEESV_SV_EEEEENSB_IJNSA_10UnderscoreESY_SY_EEEEENS7_6detail26Sm90ImplicitGemmTileTraitsINSA_20SM90_TMA_LOAD_IM2COLENSA_14ComposedLayoutINSA_7SwizzleILi3ELi4ELi3EEENSA_18smem_ptr_flag_bitsILi32EEENSU_INSB_IJNSB_IJNSC_ILi8EEENSC_ILi16EEEEEENSB_IJSI_SD_EEENSB_IJSD_NSC_ILi7EEEEEEEEENSB_IJNSB_IJSI_NSC_ILi256EEEEEENSB_IJSD_SV_EEENSB_IJSV_NSC_ILi4096EEEEEEEEEEEEEvEENS12_INSA_13SM90_TMA_LOADES1N_vEEEENS_8epilogue10collective6detail29Sm90TmaWarpSpecializedAdapterINS1T_15DefaultEpilogueISL_NSB_IJNSB_IJlllEEESD_SV_EEES1Y_NS1S_6thread17LinearCombinationISL_Li1EffLNS1Z_9ScaleType4KindE0ELNS_15FloatRoundStyleE2ESL_EENS_4gemm15EpilogueDefaultEEEEEvvEEEEvNT_6ParamsE,@"STO_CUDA_ENTRY STV_DEFAULT"
_ZN7cutlass13device_kernelINS_4conv6kernel13ConvUniversalINS1_16ConvProblemShapeILNS1_8OperatorE0ELi2EEENS1_10collective14CollectiveConvINS1_46MainloopSm90TmaGmmaWarpSpecializedImplicitGemmILS5_0ELi7ELi2EN4cute5tupleIJNSA_1CILi1EEESD_SD_EEENS1_36KernelImplicitTmaWarpSpecializedSm90ELi1EEENSB_IJNSC_ILi128EEESH_NSB_IJNSC_ILi32EEEEEEEEENS_10tfloat32_tESL_NSA_8TiledMMAINSA_8MMA_AtomIJNSA_4SM904GMMA30MMA_64x128x8_F32TF32TF32_SS_TNILNSP_7ScaleInE1ELSR_1EEEEEENSA_6LayoutISE_NSB_IJNSC_ILi0EEESV_SV_EEEEENSB_IJNSA_10UnderscoreESY_SY_EEEEENS7_6detail26Sm90ImplicitGemmTileTraitsINSA_20SM90_TMA_LOAD_IM2COLENSA_14ComposedLayoutINSA_7SwizzleILi3ELi4ELi3EEENSA_18smem_ptr_flag_bitsILi32EEENSU_INSB_IJNSB_IJNSC_ILi8EEENSC_ILi16EEEEEENSB_IJSI_SD_EEENSB_IJSD_NSC_ILi7EEEEEEEEENSB_IJNSB_IJSI_NSC_ILi256EEEEEENSB_IJSD_SV_EEENSB_IJSV_NSC_ILi4096EEEEEEEEEEEEEvEENS12_INSA_13SM90_TMA_LOADES1N_vEEEENS_8epilogue10collective6detail29Sm90TmaWarpSpecializedAdapterINS1T_15DefaultEpilogueISL_NSB_IJNSB_IJlllEEESD_SV_EEES1Y_NS1S_6thread17LinearCombinationISL_Li1EffLNS1Z_9ScaleType4KindE0ELNS_15FloatRoundStyleE2ESL_EENS_4gemm15EpilogueDefaultEEEEEvvEEEEvNT_6ParamsE:
[----:B------:R-:W-:Y:S01]  /*0000*/  LDC R1, c[0x0][0x28] ;  /* 0x00000a00ff017b82 */ /* 0x000fe20000000800 */
[----:B------:R-:W0:Y:S01]  /*0010*/  S2R R6, SR_TID.X ;  /* 0x0000000000067919 */ /* 0x000e220000002100 */
[----:B------:R-:W-:Y:S01]  /*0020*/  ELECT P0, URZ, PT ;  /* 0x00000000003f782f */ /* 0x000fe20003800000 */
[----:B------:R-:W-:Y:S01]  /*0030*/  BSSY B0, `(.L_x_0) ;  /* 0x000000f000007945 */ /* 0x000fe20003800000 */
[--C-:B0-----:R-:W-:Y:S02]  /*0040*/  SHF.R.U32.HI R0, RZ, 0x5, R6.reuse ;  /* 0x00000005ff007819 */ /* 0x101fe40000011606 */
[----:B------:R-:W-:-:S03]  /*0050*/  SHF.R.U32.HI R3, RZ, 0x7, R6 ;  /* 0x00000007ff037819 */ /* 0x000fc60000011606 */
[----:B------:R-:W0:Y:S04]  /*0060*/  SHFL.IDX PT, R2, R0, RZ, 0x1f ;  /* 0x00001fff00027589 */ /* 0x000e2800000e0000 */
[----:B------:R1:W2:Y:S01]  /*0070*/  SHFL.IDX PT, R5, R3, RZ, 0x1f ;  /* 0x00001fff03057589 */ /* 0x0002a200000e0000 */
[----:B0-----:R-:W-:-:S13]  /*0080*/  ISETP.NE.OR P0, PT, R2, RZ, !P0 ;  /* 0x000000ff0200720c */ /* 0x001fda0004705670 */
[----:B-12---:R-:W-:Y:S05]  /*0090*/  @P0 BRA `(.L_x_1) ;  /* 0x0000000000200947 */ /* 0x006fea0003800000 */
[----:B------:R-:W-:Y:S02]  /*00a0*/  ULDC.64 UR4, c[0x0][0x198] ;  /* 0x0000660000047ab9 */ /* 0x000fe40000000a00 */
[----:B------:R-:W-:Y:S02]  /*00b0*/  UIADD3 UR6, UP0, UR4, 0xf0, URZ ;  /* 0x000000f004067890 */ /* 0x000fe4000ff1e03f */
[----:B------:R-:W-:Y:S02]  /*00c0*/  UIADD3 UR4, UP1, UR4, 0x1f0, URZ ;  /* 0x000001f004047890 */ /* 0x000fe4000ff3e03f */
[----:B------:R-:W-:Y:S02]  /*00d0*/  UIADD3.X UR7, URZ, UR5, URZ, UP0, !UPT ;  /* 0x000000053f077290 */ /* 0x000fe400087fe43f */
[----:B------:R-:W-:-:S07]  /*00e0*/  UIADD3.X UR5, URZ, UR5, URZ, UP1, !UPT ;  /* 0x000000053f057290 */ /* 0x000fce0008ffe43f */
[----:B------:R0:W-:Y:S02]  /*00f0*/  UTMACCTL.PF [UR6] ;  /* 0x00000000060079b9 */ /* 0x0001e40008040000 */
[----:B------:R0:W-:Y:S02]  /*0100*/  UTMACCTL.PF [UR4] ;  /* 0x00000000040079b9 */ /* 0x0001e40008040000 */
[----:B0-----:R-:W-:Y:S01]  /*0110*/  NOP ;  /* 0x0000000000007918 */ /* 0x001fe20000000000 */
.L_x_1:
[----:B------:R-:W-:Y:S05]  /*0120*/  BSYNC B0 ;  /* 0x0000000000007941 */ /* 0x000fea0003800000 */
.L_x_0:
[----:B------:R-:W0:Y:S01]  /*0130*/  SHFL.IDX PT, R0, R0, RZ, 0x1f ;  /* 0x00001fff00007589 */ /* 0x000e2200000e0000 */
[----:B------:R-:W-:-:S04]  /*0140*/  SHF.R.S32.HI R3, RZ, 0x1f, R2 ;  /* 0x0000001fff037819 */ /* 0x000fc80000011402 */
[----:B------:R-:W-:Y:S02]  /*0150*/  LEA.HI R3, R3, R2, RZ, 0x2 ;  /* 0x0000000203037211 */ /* 0x000fe400078f10ff */
[----:B0-----:R-:W-:-:S13]  /*0160*/  ISETP.NE.AND P0, PT, R0, RZ, PT ;  /* 0x000000ff0000720c */ /* 0x001fda0003f05270 */
[----:B------:R-:W-:Y:S05]  /*0170*/  @P0 BRA `(.L_x_2) ;  /* 0x0000000000700947 */ /* 0x000fea0003800000 */
[----:B------:R-:W0:Y:S01]  /*0180*/  S2UR UR8, SR_CgaCtaId ;  /* 0x00000000000879c3 */ /* 0x000e220000008800 */
[----:B------:R-:W-:Y:S01]  /*0190*/  UMOV UR4, 0x400 ;  /* 0x0000040000047882 */ /* 0x000fe20000000000 */
[----:B------:R-:W-:Y:S01]  /*01a0*/  UMOV UR5, 0x1 ;  /* 0x0000000100057882 */ /* 0x000fe20000000000 */
[----:B------:R-:W-:Y:S01]  /*01b0*/  UMOV UR6, 0x80 ;  /* 0x0000008000067882 */ /* 0x000fe20000000000 */
[----:B------:R-:W-:Y:S01]  /*01c0*/  ELECT P0, URZ, PT ;  /* 0x00000000003f782f */ /* 0x000fe20003800000 */
[----:B------:R-:W-:-:S04]  /*01d0*/  UIADD3 UR6, -UR6, 0x100000, URZ ;  /* 0x0010000006067890 */ /* 0x000fc8000fffe13f */
[----:B------:R-:W-:Y:S02]  /*01e0*/  USHF.L.U32 UR7, UR6, 0xb, URZ ;  /* 0x0000000b06077899 */ /* 0x000fe4000800063f */
[----:B------:R-:W-:Y:S02]  /*01f0*/  USHF.L.U32 UR6, UR6, 0x1, URZ ;  /* 0x0000000106067899 */ /* 0x000fe4000800063f */
[----:B0-----:R-:W-:Y:S02]  /*0200*/  ULEA UR8, UR8, UR4, 0x18 ;  /* 0x0000000408087291 */ /* 0x001fe4000f8ec03f */
[----:B------:R-:W-:-:S04]  /*0210*/  UIADD3 UR4, -UR5, 0x100000, URZ ;  /* 0x0010000005047890 */ /* 0x000fc8000fffe13f */
[----:B------:R-:W-:Y:S02]  /*0220*/  USHF.L.U32 UR5, UR4, 0xb, URZ ;  /* 0x0000000b04057899 */ /* 0x000fe4000800063f */
[----:B------:R-:W-:Y:S01]  /*0230*/  USHF.L.U32 UR4, UR4, 0x1, URZ ;  /* 0x0000000104047899 */ /* 0x000fe2000800063f */
[----:B------:R-:W0:Y:S11]  /*0240*/  FENCE.VIEW.ASYNC.S ;  /* 0x00000000000073c6 */ /* 0x000e360000000000 */
[----:B0-----:R0:W1:Y:S01]  /*0250*/  SYNCS.EXCH.64 URZ, [UR8+0x38000], UR4 ;  /* 0x03800004083f75b2 */ /* 0x0010620008000100 */
[----:B------:R0:W2:Y:S01]  /*0260*/  SYNCS.EXCH.64 URZ, [UR8+0x38038], UR6 ;  /* 0x03803806083f75b2 */ /* 0x0000a20008000100 */
[----:B------:R0:W3:Y:S01]  /*0270*/  SYNCS.EXCH.64 URZ, [UR8+0x38008], UR4 ;  /* 0x03800804083f75b2 */ /* 0x0000e20008000100 */
[----:B------:R0:W4:Y:S01]  /*0280*/  SYNCS.EXCH.64 URZ, [UR8+0x38040], UR6 ;  /* 0x03804006083f75b2 */ /* 0x0001220008000100 */
[----:B------:R0:W0:Y:S01]  /*0290*/  SYNCS.EXCH.64 URZ, [UR8+0x38010], UR4 ;  /* 0x03801004083f75b2 */ /* 0x0000220008000100 */
        /* <DEDUP_REMOVED lines=9> */
[----:B------:R-:W-:Y:S01]  /*0330*/  NOP ;  /* 0x0000000000007918 */ /* 0x000fe20000000000 */
.L_x_2:
[----:B0-----:R-:W-:Y:S01]  /*0340*/  ULDC.64 UR4, c[0x0][0x598] ;  /* 0x0001660000047ab9 */ /* 0x001fe20000000a00 */
[----:B------:R-:W-:Y:S01]  /*0350*/  LOP3.LUT R3, R3, 0xfffffffc, RZ, 0xc0, !PT ;  /* 0xfffffffc03037812 */ /* 0x000fe200078ec0ff */
[----:B------:R-:W-:Y:S01]  /*0360*/  NOP ;  /* 0x0000000000007918 */ /* 0x000fe20000000000 */
[----:B------:R-:W-:Y:S01]  /*0370*/  ISETP.NE.U32.AND P0, PT, RZ, UR4, PT ;  /* 0x00000004ff007c0c */ /* 0x000fe2000bf05070 */
[----:B------:R-:W-:Y:S01]  /*0380*/  NOP ;  /* 0x0000000000007918 */ /* 0x000fe20000000000 */
[----:B-1234-:R-:W-:Y:S01]  /*0390*/  BAR.SYNC.DEFER_BLOCKING 0x0 ;  /* 0x0000000000007b1d */ /* 0x01efe20000010000 */
[----:B------:R-:W-:Y:S01]  /*03a0*/  IMAD.IADD R4, R2, 0x1, -R3 ;  /* 0x0000000102047824 */ /* 0x000fe200078e0a03 */
[----:B------:R-:W-:Y:S02]  /*03b0*/  ISETP.NE.AND.EX P0, PT, RZ, UR5, PT, P0 ;  /* 0x00000005ff007c0c */ /* 0x000fe4000bf05300 */
[C---:B------:R-:W-:Y:S02]  /*03c0*/  ISETP.NE.AND P2, PT, R5.reuse, 0x1, PT ;  /* 0x000000010500780c */ /* 0x040fe40003f45270 */
[----:B------:R-:W-:Y:S01]  /*03d0*/  LOP3.LUT P1, RZ, R5, R4, RZ, 0xfc, !PT ;  /* 0x0000000405ff7212 */ /* 0x000fe2000782fcff */
[----:B------:R-:W-:-:S03]  /*03e0*/  ULDC.64 UR12, c[0x0][0x208] ;  /* 0x00008200000c7ab9 */ /* 0x000fc60000000a00 */
[----:B------:R-:W-:-:S04]  /*03f0*/  SEL R0, RZ, 0x1, P1 ;  /* 0x00000001ff007807 */ /* 0x000fc80000800000 */
[----:B------:R-:W-:Y:S01]  /*0400*/  SEL R0, R0, 0x2, P2 ;  /* 0x0000000200007807 */ /* 0x000fe20001000000 */
[----:B------:R-:W-:Y:S06]  /*0410*/  @!P0 BRA `(.L_x_3) ;  /* 0x00000000001c8947 */ /* 0x000fec0003800000 */
[----:B------:R-:W0:Y:S02]  /*0420*/  LDC.64 R2, c[0x0][0x598] ;  /* 0x00016600ff027b82 */ /* 0x000e240000000a00 */
[----:B0-----:R-:W2:Y:S02]  /*0430*/  LDG.E.64 R2, desc[UR12][R2.64] ;  /* 0x0000000c02027981 */ /* 0x001ea4000c1e1b00 */
[----:B--2---:R-:W-:-:S04]  /*0440*/  ISETP.NE.U32.AND P0, PT, R2, RZ, PT ;  /* 0x000000ff0200720c */ /* 0x004fc80003f05070 */
[----:B------:R-:W-:-:S13]  /*0450*/  ISETP.NE.AND.EX P0, PT, R3, RZ, PT, P0 ;  /* 0x000000ff0300720c */ /* 0x000fda0003f05300 */
[----:B------:R-:W-:Y:S05]  /*0460*/  @!P0 BRA `(.L_x_3) ;  /* 0x0000000000088947 */ /* 0x000fea0003800000 */
[----:B------:R2:W5:Y:S01]  /*0470*/  LD.E R8, desc[UR12][R2.64] ;  /* 0x0000000c02087980 */ /* 0x000562000c101900 */
[----:B------:R-:W-:Y:S05]  /*0480*/  BRA `(.L_x_4) ;  /* 0x0000000000207947 */ /* 0x000fea0003800000 */
.L_x_3:
[----:B------:R-:W-:Y:S02]  /*0490*/  ULDC.64 UR4, c[0x0][0x588] ;  /* 0x0001620000047ab9 */ /* 0x000fe40000000a00 */
[----:B------:R-:W-:-:S04]  /*04a0*/  ISETP.NE.U32.AND P0, PT, RZ, UR4, PT ;  /* 0x00000004ff007c0c */ /* 0x000fc8000bf05070 */
[----:B------:R-:W-:-:S13]  /*04b0*/  ISETP.NE.AND.EX P0, PT, RZ, UR5, PT, P0 ;  /* 0x00000005ff007c0c */ /* 0x000fda000bf05300 */
[----:B------:R-:W-:Y:S05]  /*04c0*/  @!P0 BRA `(.L_x_5) ;  /* 0x00000000000c8947 */ /* 0x000fea0003800000 */
[----:B------:R-:W0:Y:S02]  /*04d0*/  LDC.64 R8, c[0x0][0x588] ;  /* 0x00016200ff087b82 */ /* 0x000e240000000a00 */
[----:B0-----:R1:W5:Y:S01]  /*04e0*/  LDG.E R8, desc[UR12][R8.64] ;  /* 0x0000000c08087981 */ /* 0x001362000c1e1900 */
[----:B------:R-:W-:Y:S05]  /*04f0*/  BRA `(.L_x_4) ;  /* 0x0000000000047947 */ /* 0x000fea0003800000 */
.L_x_5:
[----:B------:R-:W0:Y:S02]  /*0500*/  LDC R8, c[0x0][0x580] ;  /* 0x00016000ff087b82 */ /* 0x000e240000000800 */
.L_x_4:
[----:B------:R-:W-:Y:S02]  /*0510*/  ULDC.64 UR4, c[0x0][0x5a0] ;  /* 0x0001680000047ab9 */ /* 0x000fe40000000a00 */
[----:B------:R-:W-:-:S04]  /*0520*/  ISETP.NE.U32.AND P0, PT, RZ, UR4, PT ;  /* 0x00000004ff007c0c */ /* 0x000fc8000bf05070 */
[----:B------:R-:W-:-:S13]  /*0530*/  ISETP.NE.AND.EX P0, PT, RZ, UR5, PT, P0 ;  /* 0x00000005ff007c0c */ /* 0x000fda000bf05300 */
[----:B------:R-:W-:Y:S05]  /*0540*/  @!P0 BRA `(.L_x_6) ;  /* 0x00000000001c8947 */ /* 0x000fea0003800000 */
[----:B--2---:R-:W2:Y:S02]  /*0550*/  LDC.64 R2, c[0x0][0x5a0] ;  /* 0x00016800ff027b82 */ /* 0x004ea40000000a00 */
[----:B--2---:R-:W2:Y:S02]  /*0560*/  LDG.E.64 R2, desc[UR12][R2.64] ;  /* 0x0000000c02027981 */ /* 0x004ea4000c1e1b00 */
[----:B--2---:R-:W-:-:S04]  /*0570*/  ISETP.NE.U32.AND P0, PT, R2, RZ, PT ;  /* 0x000000ff0200720c */ /* 0x004fc80003f05070 */
[----:B------:R-:W-:-:S13]  /*0580*/  ISETP.NE.AND.EX P0, PT, R3, RZ, PT, P0 ;  /* 0x000000ff0300720c */ /* 0x000fda0003f05300 */
[----:B------:R-:W-:Y:S05]  /*0590*/  @!P0 BRA `(.L_x_6) ;  /* 0x0000000000088947 */ /* 0x000fea0003800000 */
[----:B-1----:R4:W5:Y:S01]  /*05a0*/  LD.E R9, desc[UR12][R2.64] ;  /* 0x0000000c02097980 */ /* 0x002962000c101900 */
[----:B------:R-:W-:Y:S05]  /*05b0*/  BRA `(.L_x_7) ;  /* 0x0000000000207947 */ /* 0x000fea0003800000 */
.L_x_6:
[----:B------:R-:W-:Y:S02]  /*05c0*/  ULDC.64 UR4, c[0x0][0x590] ;  /* 0x0001640000047ab9 */ /* 0x000fe40000000a00 */
[----:B------:R-:W-:-:S04]  /*05d0*/  ISETP.NE.U32.AND P0, PT, RZ, UR4, PT ;  /* 0x00000004ff007c0c */ /* 0x000fc8000bf05070 */
[----:B------:R-:W-:-:S13]  /*05e0*/  ISETP.NE.AND.EX P0, PT, RZ, UR5, PT, P0 ;  /* 0x00000005ff007c0c */ /* 0x000fda000bf05300 */
[----:B------:R-:W-:Y:S05]  /*05f0*/  @!P0 BRA `(.L_x_8) ;  /* 0x00000000000c8947 */ /* 0x000fea0003800000 */
[----:B--2---:R-:W1:Y:S02]  /*0600*/  LDC.64 R2, c[0x0][0x590] ;  /* 0x00016400ff027b82 */ /* 0x004e640000000a00 */
[----:B-1----:R3:W5:Y:S01]  /*0610*/  LDG.E R9, desc[UR12][R2.64] ;  /* 0x0000000c02097981 */ /* 0x002762000c1e1900 */
[----:B------:R-:W-:Y:S05]  /*0620*/  BRA `(.L_x_7) ;  /* 0x0000000000047947 */ /* 0x000fea0003800000 */
.L_x_8:
[----:B-1----:R-:W1:Y:S02]  /*0630*/  LDC R9, c[0x0][0x584] ;  /* 0x00016100ff097b82 */ /* 0x002e640000000800 */
.L_x_7:
[----:B--234-:R-:W2:Y:S01]  /*0640*/  LDC R2, c[0x0][0x3c4] ;  /* 0x0000f100ff027b82 */ /* 0x01cea20000000800 */
[----:B------:R-:W-:-:S07]  /*0650*/  ISETP.NE.AND P0, PT, R5, RZ, PT ;  /* 0x000000ff0500720c */ /* 0x000fce0003f05270 */
[----:B------:R-:W3:Y:S01]  /*0660*/  LDC.64 R10, c[0x0][0x3c8] ;  /* 0x0000f200ff0a7b82 */ /* 0x000ee20000000a00 */
[----:B--2---:R-:W-:-:S05]  /*0670*/  VIADD R2, R2, 0x1f ;  /* 0x0000001f02027836 */ /* 0x004fca0000000000 */
[----:B------:R-:W-:-:S04]  /*0680*/  SHF.R.S32.HI R3, RZ, 0x1f, R2 ;  /* 0x0000001fff037819 */ /* 0x000fc80000011402 */
[----:B------:R-:W-:-:S04]  /*0690*/  LEA.HI R3, R3, R2, RZ, 0x5 ;  /* 0x0000000203037211 */ /* 0x000fc800078f28ff */
[----:B------:R-:W-:-:S05]  /*06a0*/  SHF.R.S32.HI R3, RZ, 0x5, R3 ;  /* 0x00000005ff037819 */ /* 0x000fca0000011403 */
[----:B---3--:R-:W-:-:S04]  /*06b0*/  IMAD R2, R3, R10, RZ ;  /* 0x0000000a03027224 */ /* 0x008fc800078e02ff */
[----:B------:R-:W-:Y:S01]  /*06c0*/  IMAD R2, R2, R11, RZ ;  /* 0x0000000b02027224 */ /* 0x000fe200078e02ff */
[----:B------:R-:W-:Y:S06]  /*06d0*/  @!P0 BRA `(.L_x_9) ;  /* 0x0000008800588947 */ /* 0x000fec0003800000 */
[----:B------:R-:W-:-:S13]  /*06e0*/  ISETP.NE.AND P0, PT, R5, 0x1, PT ;  /* 0x000000010500780c */ /* 0x000fda0003f05270 */
[----:B------:R-:W-:Y:S05]  /*06f0*/  @P0 EXIT ;  /* 0x000000000000094d */ /* 0x000fea0003800000 */
[----:B------:R-:W-:Y:S01]  /*0700*/  ISETP.GE.AND P0, PT, R2, 0x1, PT ;  /* 0x000000010200780c */ /* 0x000fe20003f06270 */
[----:B------:R-:W-:Y:S01]  /*0710*/  UMOV UR4, URZ ;  /* 0x0000003f00047c82 */ /* 0x000fe20008000000 */
[----:B------:R-:W-:Y:S02]  /*0720*/  CS2R R86, SRZ ;  /* 0x0000000000567805 */ /* 0x000fe4000001ff00 */
[----:B------:R-:W-:Y:S02]  /*0730*/  CS2R R88, SRZ ;  /* 0x0000000000587805 */ /* 0x000fe4000001ff00 */
[----:B------:R-:W-:Y:S02]  /*0740*/  CS2R R90, SRZ ;  /* 0x00000000005a7805 */ /* 0x000fe4000001ff00 */
[----:B------:R-:W-:Y:S02]  /*0750*/  CS2R R92, SRZ ;  /* 0x00000000005c7805 */ /* 0x000fe4000001ff00 */
[----:B------:R-:W-:-:S02]  /*0760*/  CS2R R94, SRZ ;  /* 0x00000000005e7805 */ /* 0x000fc4000001ff00 */
[----:B------:R-:W-:Y:S02]  /*0770*/  CS2R R96, SRZ ;  /* 0x0000000000607805 */ /* 0x000fe4000001ff00 */
        /* <DEDUP_REMOVED lines=57> */
[----:B------:R-:W-:Y:S01]  /*0b10*/  CS2R R84, SRZ ;  /* 0x0000000000547805 */ /* 0x000fe2000001ff00 */
[----:B------:R-:W-:Y:S06]  /*0b20*/  @!P0 BRA `(.L_x_10) ;  /* 0x0000000000d88947 */ /* 0x000fec0003800000 */
[----:B------:R-:W-:-:S04]  /*0b30*/  LOP3.LUT R3, R0, 0x1, RZ, 0xfc, !PT ;  /* 0x0000000100037812 */ /* 0x000fc800078efcff */
[----:B------:R-:W-:-:S13]  /*0b40*/  ISETP.NE.AND P1, PT, R3, 0x3, PT ;  /* 0x000000030300780c */ /* 0x000fda0003f25270 */
[----:B------:R-:W-:Y:S05]  /*0b50*/  @!P1 BRA `(.L_x_11) ;  /* 0x0000000000049947 */ /* 0x000fea0003800000 */
[----:B------:R-:W-:Y:S01]  /*0b60*/  BPT.TRAP 0x1 ;  /* 0x000000040000795c */ /* 0x000fe20000300000 */
.L_x_11:
[----:B------:R-:W2:Y:S01]  /*0b70*/  S2UR UR5, SR_CgaCtaId ;  /* 0x00000000000579c3 */ /* 0x000ea20000008800 */
[----:B------:R-:W-:Y:S01]  /*0b80*/  SHF.L.U32 R3, RZ, 0x1f, RZ ;  /* 0x0000001fff037819 */ /* 0x000fe200000006ff */
[----:B------:R-:W-:Y:S02]  /*0b90*/  UMOV UR4, 0x400 ;  /* 0x0000040000047882 */ /* 0x000fe40000000000 */
[----:B--2---:R-:W-:-:S12]  /*0ba0*/  ULEA UR4, UR5, UR4, 0x18 ;  /* 0x0000000405047291 */ /* 0x004fd8000f8ec03f */
.L_x_12:
[----:B--2---:R-:W-:-:S04]  /*0bb0*/  IMAD.U32 R4, RZ, RZ, UR4 ;  /* 0x00000004ff047e24 */ /* 0x004fc8000f8e00ff */
[----:B------:R2:W3:Y:S03]  /*0bc0*/  SYNCS.PHASECHK.TRANS64.TRYWAIT P1, [R4+URZ+0x38000], R3 ;  /* 0x03800003040075a7 */ /* 0x0004e6000802017f */
[----:B---3--:R-:W-:Y:S05]  /*0bd0*/  @!P1 NANOSLEEP.SYNCS 0x989680 ;  /* 0x009896800000995d */ /* 0x008fea0003900000 */
[----:B------:R-:W3:Y:S02]  /*0be0*/  @!P1 SYNCS.PHASECHK.TRANS64 P1, [R4+URZ+0x38000], R3 ;  /* 0x03800003040095a7 */ /* 0x000ee4000802007f */
[----:B---3--:R-:W-:Y:S05]  /*0bf0*/  @!P1 BRA `(.L_x_12) ;  /* 0xfffffffc00ec9947 */ /* 0x008fea000383ffff */
[----:B------:R-:W-:Y:S01]  /*0c00*/  UIADD3 UR5, UR4, 0x1c000, URZ ;  /* 0x0001c00004057890 */ /* 0x000fe2000fffe03f */
[----:B------:R-:W-:Y:S01]  /*0c10*/  WARPGROUP.ARRIVE ;  /* 0x00000000000079c5 */ /* 0x000fe20000000000 */
[----:B------:R-:W-:Y:S02]  /*0c20*/  USHF.R.U32.HI UR4, URZ, 0x4, UR4 ;  /* 0x000000043f047899 */ /* 0x000fe40008011604 */
[----:B------:R-:W-:Y:S02]  /*0c30*/  USHF.R.U32.HI UR5, URZ, 0x4, UR5 ;  /* 0x000000043f057899 */ /* 0x000fe40008011605 */
[----:B------:R-:W-:Y:S02]  /*0c40*/  ULOP3.LUT UR4, UR4, 0x3fff, URZ, 0xc0, !UPT ;  /* 0x00003fff04047892 */ /* 0x000fe4000f8ec03f */
[----:B------:R-:W-:Y:S02]  /*0c50*/  ULOP3.LUT UR5, UR5, 0x3fff, URZ, 0xc0, !UPT ;  /* 0x00003fff05057892 */ /* 0x000fe4000f8ec03f */
[----:B------:R-:W-:-:S02]  /*0c60*/  ULOP3.LUT UR8, UR4, 0x10000, URZ, 0xfc, !UPT ;  /* 0x0001000004087892 */ /* 0x000fc4000f8efc3f */
[----:B------:R-:W-:Y:S01]  /*0c70*/  ULOP3.LUT UR9, UR5, 0x10000, URZ, 0xfc, !UPT ;  /* 0x0001000005097892 */ /* 0x000fe2000f8efc3f */
[----:B------:R-:W-:Y:S02]  /*0c80*/  UMOV UR7, 0x40000040 ;  /* 0x4000004000077882 */ /* 0x000fe40000000000 */
[----:B------:R-:W-:Y:S02]  /*0c90*/  UMOV UR5, 0x40000040 ;  /* 0x4000004000057882 */ /* 0x000fe40000000000 */
[----:B------:R-:W-:Y:S02]  /*0ca0*/  UMOV UR4, UR8 ;  /* 0x0000000800047c82 */ /* 0x000fe40008000000 */
[----:B------:R-:W-:Y:S02]  /*0cb0*/  UMOV UR6, UR9 ;  /* 0x0000000900067c82 */ /* 0x000fe40008000000 */
[----:B------:R-:W-:Y:S01]  /*0cc0*/  HGMMA.64x128x8.F32.TF32 R88, gdesc[UR4], RZ, !UPT ;  /* 0x05e00000045879f0 */ /* 0x000fe2000c7028ff */
[----:B------:R-:W-:Y:S01]  /*0cd0*/  UIADD3 UR4, UR8, 0x200, URZ ;  /* 0x0000020008047890 */ /* 0x000fe2000fffe03f */
[----:B------:R-:W-:-:S10]  /*0ce0*/  UMOV UR5, 0x40000040 ;  /* 0x4000004000057882 */ /* 0x000fd40000000000 */
[----:B------:R-:W-:Y:S01]  /*0cf0*/  HGMMA.64x128x8.F32.TF32 R24, gdesc[UR4], RZ, !UPT ;  /* 0x05e00000041879f0 */ /* 0x000fe2000c7028ff */
[----:B------:R-:W-:Y:S02]  /*0d00*/  UIADD3 UR4, UR8, 0x2, URZ ;  /* 0x0000000208047890 */ /* 0x000fe4000fffe03f */
[----:B------:R-:W-:Y:S01]  /*0d10*/  UIADD3 UR6, UR9, 0x2, URZ ;  /* 0x0000000209067890 */ /* 0x000fe2000fffe03f */
[----:B------:R-:W-:Y:S01]  /*0d20*/  UMOV UR5, 0x40000040 ;  /* 0x4000004000057882 */ /* 0x000fe20000000000 */
[----:B------:R-:W-:-:S07]  /*0d30*/  UMOV UR7, 0x40000040 ;  /* 0x4000004000077882 */ /* 0x000fce0000000000 */
[----:B------:R-:W-:Y:S01]  /*0d40*/  HGMMA.64x128x8.F32.TF32 R88, gdesc[UR4], R88 ;  /* 0x05e00000045879f0 */ /* 0x000fe20008702858 */
[----:B------:R-:W-:Y:S01]  /*0d50*/  UIADD3 UR4, UR8, 0x202, URZ ;  /* 0x0000020208047890 */ /* 0x000fe2000fffe03f */
[----:B------:R-:W-:-:S10]  /*0d60*/  UMOV UR5, 0x40000040 ;  /* 0x4000004000057882 */ /* 0x000fd40000000000 */
[----:B------:R-:W-:Y:S01]  /*0d70*/  HGMMA.64x128x8.F32.TF32 R24, gdesc[UR4], R24 ;  /* 0x05e00000041879f0 */ /* 0x000fe20008702818 */
        /* <DEDUP_REMOVED lines=15> */
[----:B------:R-:W-:Y:S01]  /*0e70*/  HGMMA.64x128x8.F32.TF32 R24, gdesc[UR4], R24, gsb0 ;  /* 0x05e00000041879f0 */ /* 0x000fe20008002818 */
[----:B------:R-:W-:-:S05]  /*0e80*/  UMOV UR4, 0x1 ;  /* 0x0000000100047882 */ /* 0x000fca0000000000 */
.L_x_10:
[----:B--2---:R-:W-:-:S05]  /*0e90*/  VIMNMX R3, R2, 0x1, PT ;  /* 0x0000000102037848 */ /* 0x004fca0003fe0100 */
[----:B------:R-:W-:-:S05]  /*0ea0*/  IMAD.IADD R5, R2, 0x1, -R3 ;  /* 0x0000000102057824 */ /* 0x000fca00078e0a03 */
[----:B------:R-:W-:-:S13]  /*0eb0*/  ISETP.GE.AND P1, PT, R5, 0x1, PT ;  /* 0x000000010500780c */ /* 0x000fda0003f26270 */
[----:B------:R-:W-:Y:S05]  /*0ec0*/  @!P1 BRA `(.L_x_13) ;  /* 0x0000000400489947 */ /* 0x000fea0003800000 */
[----:B------:R-:W2:Y:S01]  /*0ed0*/  S2UR UR5, SR_CgaCtaId ;  /* 0x00000000000579c3 */ /* 0x000ea20000008800 */
[----:B------:R-:W-:Y:S01]  /*0ee0*/  UMOV UR6, 0x400 ;  /* 0x0000040000067882 */ /* 0x000fe20000000000 */
[----:B------:R-:W-:Y:S01]  /*0ef0*/  LOP3.LUT R7, R0, 0x1, RZ, 0xfc, !PT ;  /* 0x0000000100077812 */ /* 0x000fe200078efcff */
[----:B------:R-:W-:Y:S01]  /*0f00*/  IMAD.MOV.U32 R6, RZ, RZ, RZ ;  /* 0x000000ffff067224 */ /* 0x000fe200078e00ff */
[----:B------:R-:W-:Y:S01]  /*0f10*/  UISETP.NE.U32.AND UP0, UPT, UR4, URZ, UPT ;  /* 0x0000003f0400728c */ /* 0x000fe2000bf05070 */
[----:B------:R-:W-:Y:S01]  /*0f20*/  IMAD.MOV.U32 R2, RZ, RZ, R5 ;  /* 0x000000ffff027224 */ /* 0x000fe200078e0005 */
[----:B--2---:R-:W-:-:S04]  /*0f30*/  ULEA UR6, UR5, UR6, 0x18 ;  /* 0x0000000605067291 */ /* 0x004fc8000f8ec03f */
[----:B------:R-:W-:Y:S02]  /*0f40*/  UIADD3 UR7, UR6, 0x1c000, URZ ;  /* 0x0001c00006077890 */ /* 0x000fe4000fffe03f */
[----:B------:R-:W-:Y:S02]  /*0f50*/  USHF.R.U32.HI UR5, URZ, 0x4, UR6 ;  /* 0x000000043f057899 */ /* 0x000fe40008011606 */
[----:B------:R-:W-:Y:S02]  /*0f60*/  USHF.R.U32.HI UR7, URZ, 0x4, UR7 ;  /* 0x000000043f077899 */ /* 0x000fe40008011607 */
[----:B------:R-:W-:Y:S02]  /*0f70*/  ULOP3.LUT UR5, UR5, 0x3fff, URZ, 0xc0, !UPT ;  /* 0x00003fff05057892 */ /* 0x000fe4000f8ec03f */
[----:B------:R-:W-:Y:S02]  /*0f80*/  ULOP3.LUT UR8, UR7, 0x3fff, URZ, 0xc0, !UPT ;  /* 0x00003fff07087892 */ /* 0x000fe4000f8ec03f */
[----:B------:R-:W-:-:S02]  /*0f90*/  ULOP3.LUT UR7, UR5, 0x10000, URZ, 0xfc, !UPT ;  /* 0x0001000005077892 */ /* 0x000fc4000f8efc3f */
[----:B------:R-:W-:Y:S01]  /*0fa0*/  ULOP3.LUT UR16, UR8, 0x10000, URZ, 0xfc, !UPT ;  /* 0x0001000008107892 */ /* 0x000fe2000f8efc3f */
[----:B------:R-:W-:-:S11]  /*0fb0*/  UMOV UR5, URZ ;  /* 0x0000003f00057c82 */ /* 0x000fd60008000000 */
.L_x_18:
[----:B------:R-:W-:-:S13]  /*0fc0*/  ISETP.NE.AND P2, PT, R7, 0x3, PT ;  /* 0x000000030700780c */ /* 0x000fda0003f45270 */
[----:B--2---:R-:W-:Y:S05]  /*0fd0*/  @!P2 BRA `(.L_x_14) ;  /* 0x000000000004a947 */ /* 0x004fea0003800000 */
[----:B------:R-:W-:Y:S01]  /*0fe0*/  BPT.TRAP 0x1 ;  /* 0x000000040000795c */ /* 0x000fe20000300000 */
.L_x_14:
[----:B------:R-:W-:Y:S01]  /*0ff0*/  SHF.L.U32 R3, R6, 0x1f, RZ ;  /* 0x0000001f06037819 */ /* 0x000fe200000006ff */
[----:B------:R-:W-:-:S12]  /*1000*/  ULEA UR8, UR4, UR6, 0x3 ;  /* 0x0000000604087291 */ /* 0x000fd8000f8e183f */
.L_x_15:
[----:B--2---:R-:W-:-:S04]  /*1010*/  IMAD.U32 R4, RZ, RZ, UR8 ;  /* 0x00000008ff047e24 */ /* 0x004fc8000f8e00ff */
[----:B------:R2:W3:Y:S03]  /*1020*/  SYNCS.PHASECHK.TRANS64.TRYWAIT P1, [R4+URZ+0x38000], R3 ;  /* 0x03800003040075a7 */ /* 0x0004e6000802017f */
[----:B---3--:R-:W-:Y:S05]  /*1030*/  @!P1 NANOSLEEP.SYNCS 0x989680 ;  /* 0x009896800000995d */ /* 0x008fea0003900000 */
[----:B------:R-:W3:Y:S02]  /*1040*/  @!P1 SYNCS.PHASECHK.TRANS64 P1, [R4+URZ+0x38000], R3 ;  /* 0x03800003040095a7 */ /* 0x000ee4000802007f */
[----:B---3--:R-:W-:Y:S05]  /*1050*/  @!P1 BRA `(.L_x_15) ;  /* 0xfffffffc00ec9947 */ /* 0x008fea000383ffff */
[----:B------:R-:W-:Y:S01]  /*1060*/  ULEA UR14, UR4, UR7, 0xa ;  /* 0x00000007040e7291 */ /* 0x000fe2000f8e503f */
[----:B------:R-:W-:Y:S01]  /*1070*/  WARPGROUP.ARRIVE ;  /* 0x00000000000079c5 */ /* 0x000fe20000000000 */
[----:B------:R-:W-:Y:S01]  /*1080*/  ULEA UR15, UR4, UR16, 0xa ;  /* 0x00000010040f7291 */ /* 0x000fe2000f8e503f */
[----:B------:R-:W-:Y:S01]  /*1090*/  UMOV UR9, 0x40000040 ;  /* 0x4000004000097882 */ /* 0x000fe20000000000 */
[----:B------:R-:W-:-:S03]  /*10a0*/  UMOV UR11, 0x40000040 ;  /* 0x40000040000b7882 */ /* 0x000fc60000000000 */
[----:B------:R-:W-:Y:S02]  /*10b0*/  UMOV UR8, UR14 ;  /* 0x0000000e00087c82 */ /* 0x000fe40008000000 */
[----:B------:R-:W-:Y:S02]  /*10c0*/  UMOV UR10, UR15 ;  /* 0x0000000f000a7c82 */ /* 0x000fe40008000000 */
[----:B------:R-:W-:Y:S01]  /*10d0*/  HGMMA.64x128x8.F32.TF32 R88, gdesc[UR8], R88, UP0 ;  /* 0x05e00000085879f0 */ /* 0x000fe2000bf02858 */
[----:B------:R-:W-:Y:S01]  /*10e0*/  UIADD3 UR8, UR14, 0x200, URZ ;  /* 0x000002000e087890 */ /* 0x000fe2000fffe03f */
[----:B------:R-:W-:-:S10]  /*10f0*/  UMOV UR9, 0x40000040 ;  /* 0x4000004000097882 */ /* 0x000fd40000000000 */
[----:B------:R-:W-:Y:S01]  /*1100*/  HGMMA.64x128x8.F32.TF32 R24, gdesc[UR8], R24, UP0 ;  /* 0x05e00000081879f0 */ /* 0x000fe2000bf02818 */
        /* <DEDUP_REMOVED lines=23> */
[----:B------:R-:W-:Y:S03]  /*1280*/  HGMMA.64x128x8.F32.TF32 R24, gdesc[UR8], R24, gsb0 ;  /* 0x05e00000081879f0 */ /* 0x000fe60008002818 */
[----:B------:R-:W-:Y:S02]  /*1290*/  WARPGROUP.DEPBAR.LE gsb0, 0x1 ;  /* 0x00008000000079c5 */ /* 0x000fe40000010100 */
[----:B------:R-:W-:Y:S05]  /*12a0*/  @!P2 BRA `(.L_x_16) ;  /* 0x000000000004a947 */ /* 0x000fea0003800000 */
[----:B------:R-:W-:Y:S01]  /*12b0*/  BPT.TRAP 0x1 ;  /* 0x000000040000795c */ /* 0x000fe20000300000 */
.L_x_16:
[----:B------:R-:W-:Y:S01]  /*12c0*/  ULEA UR8, UR5, UR6, 0x3 ;  /* 0x0000000605087291 */ /* 0x000fe2000f8e183f */
[----:B------:R-:W-:-:S03]  /*12d0*/  ISETP.GT.U32.AND P1, PT, R0, 0x1, PT ;  /* 0x000000010000780c */ /* 0x000fc60003f24070 */
[----:B------:R-:W-:-:S04]  /*12e0*/  UIADD3 UR8, UR8, 0x38038, URZ ;  /* 0x0003803808087890 */ /* 0x000fc8000fffe03f */
[----:B------:R-:W-:-:S09]  /*12f0*/  UPRMT UR8, URZ, 0x654, UR8 ;  /* 0x000006543f087896 */ /* 0x000fd20008000008 */
[----:B------:R-:W-:Y:S01]  /*1300*/  SYNCS.ARRIVE.TRANS64.RED.A1T0 RZ, [UR8], RZ ;  /* 0x000000ffffff79a7 */ /* 0x000fe20008100408 */
[----:B------:R-:W-:Y:S05]  /*1310*/  @P1 BRA `(.L_x_17) ;  /* 0x0000000000041947 */ /* 0x000fea0003800000 */
[----:B------:R-:W-:Y:S01]  /*1320*/  BPT.TRAP 0x1 ;  /* 0x000000040000795c */ /* 0x000fe20000300000 */
.L_x_17:
[----:B------:R-:W-:Y:S01]  /*1330*/  UIADD3 UR4, UR4, 0x1, URZ ;  /* 0x0000000104047890 */ /* 0x000fe2000fffe03f */
[C---:B------:R-:W-:Y:S01]  /*1340*/  ISETP.GT.AND P1, PT, R2.reuse, 0x1, PT ;  /* 0x000000010200780c */ /* 0x040fe20003f24270 */
[----:B------:R-:W-:Y:S01]  /*1350*/  UIADD3 UR5, UR5, 0x1, URZ ;  /* 0x0000000105057890 */ /* 0x000fe2000fffe03f */
[----:B------:R-:W-:Y:S01]  /*1360*/  VIADD R2, R2, 0xffffffff ;  /* 0xffffffff02027836 */ /* 0x000fe20000000000 */
[----:B------:R-:W-:Y:S02]  /*1370*/  UISETP.NE.AND UP0, UPT, UR4, 0x7, UPT ;  /* 0x000000070400788c */ /* 0x000fe4000bf05270 */
[----:B------:R-:W-:Y:S02]  /*1380*/  UISETP.NE.AND UP1, UPT, UR5, 0x7, UPT ;  /* 0x000000070500788c */ /* 0x000fe4000bf25270 */
[----:B------:R-:W-:Y:S02]  /*1390*/  USEL UR8, URZ, 0x1, UP0 ;  /* 0x000000013f087887 */ /* 0x000fe40008000000 */
[----:B------:R-:W-:-:S02]  /*13a0*/  USEL UR4, UR4, URZ, UP0 ;  /* 0x0000003f04047287 */ /* 0x000fc40008000000 */
[----:B------:R-:W-:Y:S02]  /*13b0*/  USEL UR5, UR5, URZ, UP1 ;  /* 0x0000003f05057287 */ /* 0x000fe40008800000 */
[----:B------:R-:W-:Y:S01]  /*13c0*/  UPLOP3.LUT UP0, UPT, UPT, UPT, UPT, 0x80, 0x0 ;  /* 0x000000000000789c */ /* 0x000fe20003f0f070 */
[----:B------:R-:W-:Y:S01]  /*13d0*/  LOP3.LUT R6, R6, UR8, RZ, 0x3c, !PT ;  /* 0x0000000806067c12 */ /* 0x000fe2000f8e3cff */
[----:B------:R-:W-:Y:S09]  /*13e0*/  @P1 BRA `(.L_x_18) ;  /* 0xfffffff800f41947 */ /* 0x000ff2000383ffff */
.L_x_13:
[----:B------:R-:W-:Y:S02]  /*13f0*/  WARPGROUP.DEPBAR.LE gsb0, 0x0 ;  /* 0x00008000000079c5 */ /* 0x000fe40000010000 */
[----:B------:R-:W-:Y:S05]  /*1400*/  @!P0 BRA `(.L_x_19) ;  /* 0x00000000004c8947 */ /* 0x000fea0003800000 */
[----:B------:R-:W-:-:S04]  /*1410*/  LOP3.LUT R2, R0, 0x1, RZ, 0xfc, !PT ;  /* 0x0000000100027812 */ /* 0x000fc800078efcff */
[----:B------:R-:W-:-:S13]  /*1420*/  ISETP.NE.AND P0, PT, R2, 0x3, PT ;  /* 0x000000030200780c */ /* 0x000fda0003f05270 */
[----:B------:R-:W-:Y:S05]  /*1430*/  @!P0 BRA `(.L_x_20) ;  /* 0x0000000000048947 */ /* 0x000fea0003800000 */
[----:B------:R-:W-:Y:S01]  /*1440*/  BPT.TRAP 0x1 ;  /* 0x000000040000795c */ /* 0x000fe20000300000 */
.L_x_20:
[----:B--2---:R-:W2:Y:S01]  /*1450*/  S2R R4, SR_CgaCtaId ;  /* 0x0000000000047919 */ /* 0x004ea20000008800 */
[----:B------:R-:W-:Y:S01]  /*1460*/  IMAD.WIDE.U32 R2, R5, 0x24924925, RZ ;  /* 0x2492492505027825 */ /* 0x000fe200078e00ff */
[----:B------:R-:W-:-:S03]  /*1470*/  ISETP.GT.U32.AND P0, PT, R0, 0x1, PT ;  /* 0x000000010000780c */ /* 0x000fc60003f04070 */
[----:B------:R-:W-:-:S05]  /*1480*/  IMAD.IADD R2, R5, 0x1, -R3 ;  /* 0x0000000105027824 */ /* 0x000fca00078e0a03 */
[----:B------:R-:W-:Y:S02]  /*1490*/  LEA.HI R2, R2, R3, RZ, 0x1f ;  /* 0x0000000302027211 */ /* 0x000fe400078ff8ff */
[----:B------:R-:W-:Y:S02]  /*14a0*/  MOV R3, 0x400 ;  /* 0x0000040000037802 */ /* 0x000fe40000000f00 */
[----:B------:R-:W-:-:S05]  /*14b0*/  SHF.R.U32.HI R2, RZ, 0x2, R2 ;  /* 0x00000002ff027819 */ /* 0x000fca0000011602 */
[----:B------:R-:W-:Y:S01]  /*14c0*/  IMAD R2, R2, -0x7, R5 ;  /* 0xfffffff902027824 */ /* 0x000fe200078e0205 */
[----:B--2---:R-:W-:-:S05]  /*14d0*/  LEA R3, R4, R3, 0x18 ;  /* 0x0000000304037211 */ /* 0x004fca00078ec0ff */
[----:B------:R-:W-:-:S04]  /*14e0*/  IMAD R2, R2, 0x8, R3 ;  /* 0x0000000802027824 */ /* 0x000fc800078e0203 */
[----:B------:R-:W-:-:S05]  /*14f0*/  VIADD R2, R2, 0x38038 ;  /* 0x0003803802027836 */ /* 0x000fca0000000000 */
[----:B------:R-:W-:-:S04]  /*1500*/  PRMT R2, RZ, 0x654, R2 ;  /* 0x00000654ff027816 */ /* 0x000fc80000000002 */
[----:B------:R3:W-:Y:S01]  /*1510*/  SYNCS.ARRIVE.TRANS64.RED.A1T0 RZ, [R2+URZ], RZ ;  /* 0x000000ff02ff79a7 */ /* 0x0007e2000810043f */
[----:B------:R-:W-:Y:S05]  /*1520*/  @P0 BRA `(.L_x_19) ;  /* 0x0000000000040947 */ /* 0x000fea0003800000 */
[----:B------:R-:W-:Y:S01]  /*1530*/  BPT.TRAP 0x1 ;  /* 0x000000040000795c */ /* 0x000fe20000300000 */
.L_x_19:
[----:B--2---:R-:W2:Y:S01]  /*1540*/  S2R R3, SR_TID.X ;  /* 0x0000000000037919 */ /* 0x004ea20000002100 */
[----:B------:R-:W-:Y:S01]  /*1550*/  ULDC.64 UR4, c[0x0][0x280] ;  /* 0x0000a00000047ab9 */ /* 0x000fe20000000a00 */
[----:B------:R-:W4:Y:S01]  /*1560*/  S2R R6, SR_CTAID.Y ;  /* 0x0000000000067919 */ /* 0x000f220000002600 */
[----:B------:R-:W0:Y:S01]  /*1570*/  S2R R15, SR_CTAID.X ;  /* 0x00000000000f7919 */ /* 0x000e220000002500 */
[----:B--2---:R-:W-:-:S04]  /*1580*/  SHF.R.S32.HI R0, RZ, 0x1f, R3 ;  /* 0x0000001fff007819 */ /* 0x004fc80000011403 */
[----:B------:R-:W-:Y:S01]  /*1590*/  LEA.HI R0, R0, R3, RZ, 0x7 ;  /* 0x0000000300007211 */ /* 0x000fe200078f38ff */
[----:B----4-:R-:W-:-:S03]  /*15a0*/  IMAD.SHL.U32 R6, R6, 0x80, RZ ;  /* 0x0000008006067824 */ /* 0x010fc600078e00ff */
[----:B------:R-:W-:Y:S01]  /*15b0*/  LOP3.LUT R0, R0, 0xffffff80, RZ, 0xc0, !PT ;  /* 0xffffff8000007812 */ /* 0x000fe200078ec0ff */
[----:B0-----:R-:W-:Y:S01]  /*15c0*/  IMAD.SHL.U32 R4, R15, 0x80, RZ ;  /* 0x000000800f047824 */ /* 0x001fe200078e00ff */
[----:B------:R-:W-:-:S03]  /*15d0*/  ISETP.GE.AND P0, PT, R6, UR5, PT ;  /* 0x0000000506007c0c */ /* 0x000fc6000bf06270 */
[----:B------:R-:W-:Y:S01]  /*15e0*/  IMAD.IADD R0, R3, 0x1, -R0 ;  /* 0x0000000103007824 */ /* 0x000fe200078e0a00 */
[----:B------:R-:W-:-:S04]  /*15f0*/  ISETP.GE.OR P0, PT, R4, UR4, P0 ;  /* 0x0000000404007c0c */ /* 0x000fc80008706670 */
[----:B------:R-:W-:-:S04]  /*1600*/  SHF.R.S32.HI R3, RZ, 0x1f, R0 ;  /* 0x0000001fff037819 */ /* 0x000fc80000011400 */
[----:B---3--:R-:W-:-:S04]  /*1610*/  LEA.HI R2, R3, R0, RZ, 0x2 ;  /* 0x0000000003027211 */ /* 0x008fc800078f10ff */
[--C-:B------:R-:W-:Y:S02]  /*1620*/  SHF.R.S32.HI R10, RZ, 0x2, R2.reuse ;  /* 0x00000002ff0a7819 */ /* 0x100fe40000011402 */
[----:B------:R-:W-:-:S04]  /*1630*/  SHF.R.S32.HI R5, RZ, 0x1f, R2 ;  /* 0x0000001fff057819 */ /* 0x000fc80000011402 */
[----:B------:R-:W-:-:S04]  /*1640*/  LEA.HI R5, R5, R10, RZ, 0x3 ;  /* 0x0000000a05057211 */ /* 0x000fc800078f18ff */
[----:B------:R-:W-:Y:S01]  /*1650*/  LOP3.LUT R11, R5, 0xfffffff8, RZ, 0xc0, !PT ;  /* 0xfffffff8050b7812 */ /* 0x000fe200078ec0ff */
[----:B------:R-:W-:Y:S06]  /*1660*/  @P0 EXIT ;  /* 0x000000000000094d */ /* 0x000fec0003800000 */
[----:B------:R-:W0:Y:S01]  /*1670*/  LDC.64 R16, c[0x0][0x5d0] ;  /* 0x00017400ff107b82 */ /* 0x000e220000000a00 */
[----:B------:R-:W-:Y:S01]  /*1680*/  IMAD.IADD R10, R10, 0x1, -R11 ;  /* 0x000000010a0a7824 */ /* 0x000fe200078e0a0b */
[----:B------:R-:W-:Y:S02]  /*1690*/  LOP3.LUT R5, R2, 0x7ffffffc, RZ, 0xc0, !PT ;  /* 0x7ffffffc02057812 */ /* 0x000fe400078ec0ff */
[----:B------:R-:W-:Y:S02]  /*16a0*/  LEA.HI R3, R3, R0, RZ, 0x5 ;  /* 0x0000000003037211 */ /* 0x000fe400078f28ff */
[----:B------:R-:W-:Y:S01]  /*16b0*/  SHF.R.S32.HI R11, RZ, 0x1f, R10 ;  /* 0x0000001fff0b7819 */ /* 0x000fe2000001140a */
[----:B------:R-:W-:Y:S01]  /*16c0*/  IMAD.IADD R5, R0, 0x1, -R5 ;  /* 0x0000000100057824 */ /* 0x000fe200078e0a05 */
[----:B------:R-:W-:Y:S02]  /*16d0*/  SHF.R.S32.HI R13, RZ, 0x5, R3 ;  /* 0x00000005ff0d7819 */ /* 0x000fe40000011403 */
[----:B-1---5:R-:W-:Y:S01]  /*16e0*/  FSETP.NEU.AND P1, PT, R9, RZ, PT ;  /* 0x000000ff0900720b */ /* 0x022fe20003f2d000 */
[----:B------:R-:W-:-:S02]  /*16f0*/  IMAD.SHL.U32 R7, R5, 0x2, RZ ;  /* 0x0000000205077824 */ /* 0x000fc400078e00ff */
[----:B------:R-:W-:-:S03]  /*1700*/  IMAD.WIDE R2, R15, 0x80, R10 ;  /* 0x000000800f027825 */ /* 0x000fc600078e020a */
[----:B------:R-:W-:Y:S01]  /*1710*/  SHF.R.S32.HI R11, RZ, 0x1f, R7 ;  /* 0x0000001fff0b7819 */ /* 0x000fe20000011407 */
[C---:B------:R-:W-:Y:S01]  /*1720*/  IMAD R5, R13.reuse, -0x10, -R4 ;  /* 0xfffffff00d057824 */ /* 0x040fe200078e0a04 */
[C---:B------:R-:W-:Y:S01]  /*1730*/  IADD3 R4, P0, R6.reuse, R7, RZ ;  /* 0x0000000706047210 */ /* 0x040fe20007f1e0ff */
[----:B------:R-:W-:Y:S01]  /*1740*/  IMAD.WIDE R2, R13, 0x10, R2 ;  /* 0x000000100d027825 */ /* 0x000fe200078e0202 */
[----:B------:R-:W-:Y:S02]  /*1750*/  IADD3 R0, -R7, UR5, -R6 ;  /* 0x0000000507007c10 */ /* 0x000fe4000fffe906 */
[----:B------:R-:W-:Y:S02]  /*1760*/  IADD3 R10, R5, UR4, -R10 ;  /* 0x00000004050a7c10 */ /* 0x000fe4000fffe80a */
[----:B------:R-:W-:Y:S01]  /*1770*/  LEA.HI.X.SX32 R5, R6, R11, 0x1, P0 ;  /* 0x0000000b06057211 */ /* 0x000fe200000f0eff */
[-C--:B0-----:R-:W-:Y:S01]  /*1780*/  IMAD R6, R3, R16.reuse, RZ ;  /* 0x0000001003067224 */ /* 0x081fe200078e02ff */
[----:B------:R-:W-:Y:S01]  /*1790*/  ISETP.GT.AND P3, PT, R10, RZ, PT ;  /* 0x000000ff0a00720c */ /* 0x000fe20003f64270 */
[C---:B------:R-:W-:Y:S01]  /*17a0*/  IMAD.SHL.U32 R19, R16.reuse, 0x8, RZ ;  /* 0x0000000810137824 */ /* 0x040fe200078e00ff */
[----:B------:R-:W-:Y:S01]  /*17b0*/  SHF.L.U64.HI R18, R16, 0x3, R17 ;  /* 0x0000000310127819 */ /* 0x000fe20000010211 */
[----:B------:R-:W-:Y:S01]  /*17c0*/  IMAD.WIDE.U32 R14, R2, R16, R4 ;  /* 0x00000010020e7225 */ /* 0x000fe200078e0004 */
[----:B------:R-:W-:-:S02]  /*17d0*/  SHF.L.U64.HI R11, R16, 0x6, R17 ;  /* 0x00000006100b7819 */ /* 0x000fc40000010211 */
[----:B------:R-:W-:Y:S01]  /*17e0*/  ISETP.GT.AND P0, PT, R0, RZ, P3 ;  /* 0x000000ff0000720c */ /* 0x000fe20001f04270 */
[----:B------:R-:W-:Y:S02]  /*17f0*/  IMAD R7, R2, R17, R6 ;  /* 0x0000001102077224 */ /* 0x000fe400078e0206 */
[----:B------:R-:W-:Y:S02]  /*1800*/  IMAD.SHL.U32 R16, R16, 0x40, RZ ;  /* 0x0000004010107824 */ /* 0x000fe400078e00ff */
[----:B------:R-:W-:Y:S01]  /*1810*/  IMAD.IADD R17, R15, 0x1, R7 ;  /* 0x000000010f117824 */ /* 0x000fe200078e0207 */
[----:B------:R-:W-:Y:S07]  /*1820*/  @!P1 BRA `(.L_x_21) ;  /* 0x0000005000d09947 */ /* 0x000fee0003800000 */
[----:B------:R-:W-:Y:S01]  /*1830*/  ULDC.64 UR6, c[0x0][0x5b0] ;  /* 0x00016c0000067ab9 */ /* 0x000fe20000000a00 */
[----:B------:R-:W-:Y:S01]  /*1840*/  ULDC.64 UR8, c[0x0][0x5a8] ;  /* 0x00016a0000087ab9 */ /* 0x000fe20000000a00 */
[----:B------:R-:W-:Y:S01]  /*1850*/  IMAD R13, R3, UR6, RZ ;  /* 0x00000006030d7c24 */ /* 0x000fe2000f8e02ff */
[----:B------:R-:W-:Y:S01]  /*1860*/  ULDC.64 UR4, c[0x0][0x5c8] ;  /* 0x0001720000047ab9 */ /* 0x000fe20000000a00 */
[----:B------:R-:W-:-:S04]  /*1870*/  IMAD.WIDE.U32 R6, R2, UR6, R4 ;  /* 0x0000000602067c25 */ /* 0x000fc8000f8e0004 */
[----:B------:R-:W-:Y:S01]  /*1880*/  IMAD R153, R2, UR7, R13 ;  /* 0x0000000702997c24 */ /* 0x000fe2000f8e020d */
[----:B------:R-:W-:-:S03]  /*1890*/  LEA R12, P1, R6, UR8, 0x2 ;  /* 0x00000008060c7c11 */ /* 0x000fc6000f8210ff */
[----:B------:R-:W-:-:S05]  /*18a0*/  IMAD.IADD R7, R7, 0x1, R153 ;  /* 0x0000000107077824 */ /* 0x000fca00078e0299 */
[----:B------:R-:W-:-:S05]  /*18b0*/  LEA.HI.X R13, R6, UR9, R7, 0x2, P1 ;  /* 0x00000009060d7c11 */ /* 0x000fca00088f1407 */
[----:B------:R-:W2:Y:S01]  /*18c0*/  @P0 LDG.E.LTC128B R15, desc[UR12][R12.64] ;  /* 0x0000000c0c0f0981 */ /* 0x000ea2000c1e1920 */
[----:B------:R-:W-:Y:S01]  /*18d0*/  ISETP.GT.AND P1, PT, R0, 0x1, P3 ;  /* 0x000000010000780c */ /* 0x000fe20001f24270 */
[----:B------:R-:W-:Y:S01]  /*18e0*/  BSSY B0, `(.L_x_22) ;  /* 0x000000b000007945 */ /* 0x000fe20003800000 */
[----:B--2---:R-:W-:-:S05]  /*18f0*/  LOP3.LUT R6, R15, 0xffffe000, RZ, 0xc0, !PT ;  /* 0xffffe0000f067812 */ /* 0x004fca00078ec0ff */
[----:B------:R-:W-:Y:S01]  /*1900*/  FMUL R7, R6, R9 ;  /* 0x0000000906077220 */ /* 0x000fe20000400000 */
[----:B------:R-:W-:-:S03]  /*1910*/  LEA R6, P2, R14, UR4, 0x2 ;  /* 0x000000040e067c11 */ /* 0x000fc6000f8410ff */
[----:B------:R-:W-:Y:S01]  /*1920*/  FFMA R21, R88, R8, R7 ;  /* 0x0000000858157223 */ /* 0x000fe20000000007 */
[----:B------:R-:W-:Y:S01]  /*1930*/  LEA.HI.X R7, R14, UR5, R17, 0x2, P2 ;  /* 0x000000050e077c11 */ /* 0x000fe200090f1411 */
[----:B------:R-:W-:-:S03]  /*1940*/  IMAD.MOV.U32 R17, RZ, RZ, R15 ;  /* 0x000000ffff117224 */ /* 0x000fc600078e000f */
[----:B------:R-:W-:-:S05]  /*1950*/  F2FP.TF32.F32.PACK_B R21, R21 ;  /* 0x00000015ff15723e */ /* 0x000fca00024050ff */
[----:B------:R0:W-:Y:S01]  /*1960*/  @P0 STG.E desc[UR12][R6.64], R21 ;  /* 0x0000001506000986 */ /* 0x0001e2000c10190c */
[----:B------:R-:W-:Y:S05]  /*1970*/  @!P1 BRA `(.L_x_23) ;  /* 0x0000000000049947 */ /* 0x000fea0003800000 */
[----:B------:R1:W5:Y:S02]  /*1980*/  LDG.E.LTC128B R17, desc[UR12][R12.64+0x4] ;  /* 0x0000040c0c117981 */ /* 0x000364000c1e1920 */
.L_x_23:
[----:B------:R-:W-:Y:S05]  /*1990*/  BSYNC B0 ;  /* 0x0000000000007941 */ /* 0x000fea0003800000 */
.L_x_22:
[----:B------:R-:W-:Y:S01]  /*19a0*/  USHF.L.U32 UR4, UR6, 0x3, URZ ;  /* 0x0000000306047899 */ /* 0x000fe2000800063f */
[----:B-----5:R-:W-:Y:S01]  /*19b0*/  LOP3.LUT R22, R17, 0xffffe000, RZ, 0xc0, !PT ;  /* 0xffffe00011167812 */ /* 0x020fe200078ec0ff */
[----:B------:R-:W-:Y:S01]  /*19c0*/  USHF.L.U64.HI UR5, UR6, 0x3, UR7 ;  /* 0x0000000306057899 */ /* 0x000fe20008010207 */
[----:B------:R-:W-:Y:S01]  /*19d0*/  ISETP.GT.AND P0, PT, R10, 0x8, PT ;  /* 0x000000080a00780c */ /* 0x000fe20003f04270 */
[----:B------:R-:W-:Y:S02]  /*19e0*/  IMAD.MOV.U32 R88, RZ, RZ, R17 ;  /* 0x000000ffff587224 */ /* 0x000fe400078e0011 */
[----:B------:R-:W-:Y:S02]  /*19f0*/  IMAD.U32 R14, RZ, RZ, UR4 ;  /* 0x00000004ff0e7e24 */ /* 0x000fe4000f8e00ff */
[----:B------:R-:W-:Y:S01]  /*1a00*/  FMUL R22, R22, R9 ;  /* 0x0000000916167220 */ /* 0x000fe20000400000 */
[----:B------:R-:W-:Y:S01]  /*1a10*/  IMAD.U32 R15, RZ, RZ, UR5 ;  /* 0x00000005ff0f7e24 */ /* 0x000fe2000f8e00ff */
[----:B------:R-:W-:-:S02]  /*1a20*/  ISETP.GT.AND P2, PT, R0, RZ, P0 ;  /* 0x000000ff0000720c */ /* 0x000fc40000744270 */
[----:B------:R-:W-:Y:S01]  /*1a30*/  FFMA R89, R89, R8, R22 ;  /* 0x0000000859597223 */ /* 0x000fe20000000016 */
[----:B0-----:R-:W-:-:S04]  /*1a40*/  IMAD.WIDE.U32 R20, R2, UR6, R14 ;  /* 0x0000000602147c25 */ /* 0x001fc8000f8e000e */
[----:B------:R-:W-:Y:S02]  /*1a50*/  F2FP.TF32.F32.PACK_B R89, R89 ;  /* 0x00000059ff59723e */ /* 0x000fe400024050ff */
[----:B------:R-:W-:-:S03]  /*1a60*/  IADD3 R23, P4, R4, R20, RZ ;  /* 0x0000001404177210 */ /* 0x000fc60007f9e0ff */
[----:B------:R0:W-:Y:S01]  /*1a70*/  @P1 STG.E desc[UR12][R6.64+0x4], R89 ;  /* 0x0000045906001986 */ /* 0x0001e2000c10190c */
[----:B------:R-:W-:Y:S02]  /*1a80*/  IADD3.X R22, R5, R153, R21, P4, !PT ;  /* 0x0000009905167210 */ /* 0x000fe400027fe415 */
[----:B------:R-:W-:-:S04]  /*1a90*/  LEA R20, P4, R23, UR8, 0x2 ;  /* 0x0000000817147c11 */ /* 0x000fc8000f8810ff */
[----:B------:R-:W-:-:S05]  /*1aa0*/  LEA.HI.X R21, R23, UR9, R22, 0x2, P4 ;  /* 0x0000000917157c11 */ /* 0x000fca000a0f1416 */
[----:B------:R-:W2:Y:S01]  /*1ab0*/  @P2 LDG.E.LTC128B R88, desc[UR12][R20.64] ;  /* 0x0000000c14582981 */ /* 0x000ea2000c1e1920 */
[C---:B------:R-:W-:Y:S01]  /*1ac0*/  IMAD.SHL.U32 R17, R19.reuse, 0x4, RZ ;  /* 0x0000000413117824 */ /* 0x040fe200078e00ff */
[----:B------:R-:W-:Y:S01]  /*1ad0*/  SHF.L.U64.HI R19, R19, 0x2, R18 ;  /* 0x0000000213137819 */ /* 0x000fe20000010212 */
[----:B------:R-:W-:Y:S01]  /*1ae0*/  BSSY B0, `(.L_x_24) ;  /* 0x000000b000007945 */ /* 0x000fe20003800000 */
[----:B------:R-:W-:Y:S02]  /*1af0*/  ISETP.GT.AND P1, PT, R0, 0x1, P0 ;  /* 0x000000010000780c */ /* 0x000fe40000724270 */
[----:B--2---:R-:W-:-:S05]  /*1b00*/  LOP3.LUT R22, R88, 0xffffe000, RZ, 0xc0, !PT ;  /* 0xffffe00058167812 */ /* 0x004fca00078ec0ff */
[----:B------:R-:W-:Y:S01]  /*1b10*/  FMUL R23, R22, R9 ;  /* 0x0000000916177220 */ /* 0x000fe20000400000 */
[----:B------:R-:W-:-:S03]  /*1b20*/  IADD3 R22, P4, R17, R6, RZ ;  /* 0x0000000611167210 */ /* 0x000fc60007f9e0ff */
[----:B------:R-:W-:Y:S02]  /*1b30*/  FFMA R153, R90, R8, R23 ;  /* 0x000000085a997223 */ /* 0x000fe40000000017 */
[----:B------:R-:W-:-:S03]  /*1b40*/  IMAD.X R23, R19, 0x1, R7, P4 ;  /* 0x0000000113177824 */ /* 0x000fc600020e0607 */
[----:B------:R-:W-:-:S05]  /*1b50*/  F2FP.TF32.F32.PACK_B R153, R153 ;  /* 0x00000099ff99723e */ /* 0x000fca00024050ff */
[----:B------:R0:W-:Y:S01]  /*1b60*/  @P2 STG.E desc[UR12][R22.64], R153 ;  /* 0x0000009916002986 */ /* 0x0001e2000c10190c */
[----:B------:R-:W-:Y:S05]  /*1b70*/  @!P1 BRA `(.L_x_25) ;  /* 0x0000000000049947 */ /* 0x000fea0003800000 */
[----:B------:R2:W5:Y:S02]  /*1b80*/  LDG.E.LTC128B R88, desc[UR12][R20.64+0x4] ;  /* 0x0000040c14587981 */ /* 0x000564000c1e1920 */
.L_x_25:
[----:B------:R-:W-:Y:S05]  /*1b90*/  BSYNC B0 ;  /* 0x0000000000007941 */ /* 0x000fea0003800000 */
.L_x_24:
[----:B-----5:R-:W-:Y:S01]  /*1ba0*/  LOP3.LUT R18, R88, 0xffffe000, RZ, 0xc0, !PT ;  /* 0xffffe00058127812 */ /* 0x020fe200078ec0ff */
[----:B------:R-:W-:Y:S01]  /*1bb0*/  BSSY B0, `(.L_x_26) ;  /* 0x0000008000007945 */ /* 0x000fe20003800000 */
[----:B------:R-:W-:-:S03]  /*1bc0*/  ISETP.GT.AND P2, PT, R0, 0x8, P3 ;  /* 0x000000080000780c */ /* 0x000fc60001f44270 */
[----:B------:R-:W-:-:S04]  /*1bd0*/  FMUL R18, R18, R9 ;  /* 0x0000000912127220 */ /* 0x000fc80000400000 */
[----:B------:R-:W-:-:S05]  /*1be0*/  FFMA R91, R91, R8, R18 ;  /* 0x000000085b5b7223 */ /* 0x000fca0000000012 */
[----:B------:R-:W-:-:S05]  /*1bf0*/  F2FP.TF32.F32.PACK_B R91, R91 ;  /* 0x0000005bff5b723e */ /* 0x000fca00024050ff */
[----:B------:R3:W-:Y:S01]  /*1c00*/  @P1 STG.E desc[UR12][R22.64+0x4], R91 ;  /* 0x0000045b16001986 */ /* 0x0007e2000c10190c */
[----:B------:R-:W-:Y:S05]  /*1c10*/  @!P2 BRA `(.L_x_27) ;  /* 0x000000000004a947 */ /* 0x000fea0003800000 */
[----:B------:R4:W5:Y:S02]  /*1c20*/  LDG.E.LTC128B R88, desc[UR12][R12.64+0x20] ;  /* 0x0000200c0c587981 */ /* 0x000964000c1e1920 */
.L_x_27:
[----:B------:R-:W-:Y:S05]  /*1c30*/  BSYNC B0 ;  /* 0x0000000000007941 */ /* 0x000fea0003800000 */
.L_x_26:
[----:B-----5:R-:W-:Y:S01]  /*1c40*/  LOP3.LUT R18, R88, 0xffffe000, RZ, 0xc0, !PT ;  /* 0xffffe00058127812 */ /* 0x020fe200078ec0ff */
[----:B------:R-:W-:Y:S01]  /*1c50*/  BSSY B0, `(.L_x_28) ;  /* 0x0000008000007945 */ /* 0x000fe20003800000 */
[----:B------:R-:W-:-:S03]  /*1c60*/  ISETP.GT.AND P1, PT, R0, 0x9, P3 ;  /* 0x000000090000780c */ /* 0x000fc60001f24270 */
[----:B0-----:R-:W-:-:S04]  /*1c70*/  FMUL R89, R18, R9 ;  /* 0x0000000912597220 */ /* 0x001fc80000400000 */
[----:B------:R-:W-:-:S05]  /*1c80*/  FFMA R89, R92, R8, R89 ;  /* 0x000000085c597223 */ /* 0x000fca0000000059 */
[----:B------:R-:W-:-:S05]  /*1c90*/  F2FP.TF32.F32.PACK_B R89, R89 ;  /* 0x00000059ff59723e */ /* 0x000fca00024050ff */
[----:B------:R0:W-:Y:S01]  /*1ca0*/  @P2 STG.E desc[UR12][R6.64+0x20], R89 ;  /* 0x0000205906002986 */ /* 0x0001e2000c10190c */
[----:B------:R-:W-:Y:S05]  /*1cb0*/  @!P1 BRA `(.L_x_29) ;  /* 0x0000000000049947 */ /* 0x000fea0003800000 */
[----:B------:R0:W5:Y:S02]  /*1cc0*/  LDG.E.LTC128B R88, desc[UR12][R12.64+0x24] ;  /* 0x0000240c0c587981 */ /* 0x000164000c1e1920 */
.L_x_29:
[----:B------:R-:W-:Y:S05]  /*1cd0*/  BSYNC B0 ;  /* 0x0000000000007941 */ /* 0x000fea0003800000 */
.L_x_28:
        /* <DEDUP_REMOVED lines=9> */
.L_x_31:
[----:B------:R-:W-:Y:S05]  /*1d70*/  BSYNC B0 ;  /* 0x0000000000007941 */ /* 0x000fea0003800000 */
.L_x_30:
        /* <DEDUP_REMOVED lines=9> */
.L_x_33:
[----:B------:R-:W-:Y:S05]  /*1e10*/  BSYNC B0 ;  /* 0x0000000000007941 */ /* 0x000fea0003800000 */
.L_x_32:
        /* <DEDUP_REMOVED lines=9> */
.L_x_35:
[----:B------:R-:W-:Y:S05]  /*1eb0*/  BSYNC B0 ;  /* 0x0000000000007941 */ /* 0x000fea0003800000 */
.L_x_34:
        /* <DEDUP_REMOVED lines=9> */
.L_x_37:
[----:B------:R-:W-:Y:S05]  /*1f50*/  BSYNC B0 ;  /* 0x0000000000007941 */ /* 0x000fea0003800000 */
.L_x_36:
        /* <DEDUP_REMOVED lines=9> */
.L_x_39:
[----:B------:R-:W-:Y:S05]  /*1ff0*/  BSYNC B0 ;  /* 0x0000000000007941 */ /* 0x000fea0003800000 */
.L_x_38:
        /* <DEDUP_REMOVED lines=9> */
.L_x_41:
[----:B------:R-:W-:Y:S05]  /*2090*/  BSYNC B0 ;  /* 0x0000000000007941 */ /* 0x000fea0003800000 */
.L_x_40:
        /* <DEDUP_REMOVED lines=9> */
.L_x_43:
[----:B------:R-:W-:Y:S05]  /*2130*/  BSYNC B0 ;  /* 0x0000000000007941 */ /* 0x000fea0003800000 */
.L_x_42:
        /* <DEDUP_REMOVED lines=9> */
.L_x_45:
[----:B------:R-:W-:Y:S05]  /*21d0*/  BSYNC B0 ;  /* 0x0000000000007941 */ /* 0x000fea0003800000 */
.L_x_44:
        /* <DEDUP_REMOVED lines=9> */
.L_x_47:
[----:B------:R-:W-:Y:S05]  /*2270*/  BSYNC B0 ;  /* 0x0000000000007941 */ /* 0x000fea0003800000 */
.L_x_46:
        /* <DEDUP_REMOVED lines=9> */
.L_x_49:
[----:B------:R-:W-:Y:S05]  /*2310*/  BSYNC B0 ;  /* 0x0000000000007941 */ /* 0x000fea0003800000 */
.L_x_48:
        /* <DEDUP_REMOVED lines=9> */
.L_x_51:
[----:B------:R-:W-:Y:S05]  /*23b0*/  BSYNC B0 ;  /* 0x0000000000007941 */ /* 0x000fea0003800000 */
.L_x_50:
        /* <DEDUP_REMOVED lines=9> */
.L_x_53:
[----:B------:R-:W-:Y:S05]  /*2450*/  BSYNC B0 ;  /* 0x0000000000007941 */ /* 0x000fea0003800000 */
.L_x_52:
        /* <DEDUP_REMOVED lines=9> */
.L_x_55:
[----:B------:R-:W-:Y:S05]  /*24f0*/  BSYNC B0 ;  /* 0x0000000000007941 */ /* 0x000fea0003800000 */
.L_x_54:
        /* <DEDUP_REMOVED lines=9> */
.L_x_57:
[----:B------:R-:W-:Y:S05]  /*2590*/  BSYNC B0 ;  /* 0x0000000000007941 */ /* 0x000fea0003800000 */
.L_x_56:
        /* <DEDUP_REMOVED lines=9> */
.L_x_59:
[----:B------:R-:W-:Y:S05]  /*2630*/  BSYNC B0 ;  /* 0x0000000000007941 */ /* 0x000fea0003800000 */
.L_x_58:
        /* <DEDUP_REMOVED lines=9> */
.L_x_61:
[----:B------:R-:W-:Y:S05]  /*26d0*/  BSYNC B0 ;  /* 0x0000000000007941 */ /* 0x000fea0003800000 */
.L_x_60:
        /* <DEDUP_REMOVED lines=9> */
.L_x_63:
[----:B------:R-:W-:Y:S05]  /*2770*/  BSYNC B0 ;  /* 0x0000000000007941 */ /* 0x000fea0003800000 */
.L_x_62:
        /* <DEDUP_REMOVED lines=9> */
.L_x_65:
[----:B------:R-:W-:Y:S05]  /*2810*/  BSYNC B0 ;  /* 0x0000000000007941 */ /* 0x000fea0003800000 */
.L_x_64:
        /* <DEDUP_REMOVED lines=9> */
.L_x_67:
[----:B------:R-:W-:Y:S05]  /*28b0*/  BSYNC B0 ;  /* 0x0000000000007941 */ /* 0x000fea0003800000 */
.L_x_66:
        /* <DEDUP_REMOVED lines=9> */
.L_x_69:
[----:B------:R-:W-:Y:S05]  /*2950*/  BSYNC B0 ;  /* 0x0000000000007941 */ /* 0x000fea0003800000 */
.L_x_68:
        /* <DEDUP_REMOVED lines=9> */
.L_x_71:
[----:B------:R-:W-:Y:S05]  /*29f0*/  BSYNC B0 ;  /* 0x0000000000007941 */ /* 0x000fea0003800000 */
.L_x_70:
        /* <DEDUP_REMOVED lines=9> */
.L_x_73:
[----:B------:R-:W-:Y:S05]  /*2a90*/  BSYNC B0 ;  /* 0x0000000000007941 */ /* 0x000fea0003800000 */
.L_x_72:
        /* <DEDUP_REMOVED lines=9> */
.L_x_75:
[----:B------:R-:W-:Y:S05]  /*2b30*/  BSYNC B0 ;  /* 0x0000000000007941 */ /* 0x000fea0003800000 */
.L_x_74:
        /* <DEDUP_REMOVED lines=9> */
.L_x_77:
[----:B------:R-:W-:Y:S05]  /*2bd0*/  BSYNC B0 ;  /* 0x0000000000007941 */ /* 0x000fea0003800000 */
.L_x_76:
        /* <DEDUP_REMOVED lines=9> */
.L_x_79:
[----:B------:R-:W-:Y:S05]  /*2c70*/  BSYNC B0 ;  /* 0x0000000000007941 */ /* 0x000fea0003800000 */
.L_x_78:
        /* <DEDUP_REMOVED lines=9> */
.L_x_81:
[----:B------:R-:W-:Y:S05]  /*2d10*/  BSYNC B0 ;  /* 0x0000000000007941 */ /* 0x000fea0003800000 */
.L_x_80:
        /* <DEDUP_REMOVED lines=9> */
.L_x_83:
[----:B------:R-:W-:Y:S05]  /*2db0*/  BSYNC B0 ;  /* 0x0000000000007941 */ /* 0x000fea0003800000 */
.L_x_82:
        /* <DEDUP_REMOVED lines=9> */
.L_x_85:
[----:B------:R-:W-:Y:S05]  /*2e50*/  BSYNC B0 ;  /* 0x0000000000007941 */ /* 0x000fea0003800000 */
.L_x_84:
        /* <DEDUP_REMOVED lines=9> */
.L_x_87:
[----:B------:R-:W-:Y:S05]  /*2ef0*/  BSYNC B0 ;  /* 0x0000000000007941 */ /* 0x000fea0003800000 */
.L_x_86:
        /* <DEDUP_REMOVED lines=9> */
.L_x_89:
[----:B------:R-:W-:Y:S05]  /*2f90*/  BSYNC B0 ;  /* 0x0000000000007941 */ /* 0x000fea0003800000 */
.L_x_88:
        /* <DEDUP_REMOVED lines=9> */
.L_x_91:
[----:B------:R-:W-:Y:S05]  /*3030*/  BSYNC B0 ;  /* 0x0000000000007941 */ /* 0x000fea0003800000 */
.L_x_90:
        /* <DEDUP_REMOVED lines=9> */
.L_x_93:
[----:B------:R-:W-:Y:S05]  /*30d0*/  BSYNC B0 ;  /* 0x0000000000007941 */ /* 0x000fea0003800000 */
.L_x_92:
        /* <DEDUP_REMOVED lines=9> */
.L_x_95:
[----:B------:R-:W-:Y:S05]  /*3170*/  BSYNC B0 ;  /* 0x0000000000007941 */ /* 0x000fea0003800000 */
.L_x_94:
        /* <DEDUP_REMOVED lines=9> */
.L_x_97:
[----:B------:R-:W-:Y:S05]  /*3210*/  BSYNC B0 ;  /* 0x0000000000007941 */ /* 0x000fea0003800000 */
.L_x_96:
        /* <DEDUP_REMOVED lines=9> */
.L_x_99:
[----:B------:R-:W-:Y:S05]  /*32b0*/  BSYNC B0 ;  /* 0x0000000000007941 */ /* 0x000fea0003800000 */
.L_x_98:
        /* <DEDUP_REMOVED lines=9> */
.L_x_101:
[----:B------:R-:W-:Y:S05]  /*3350*/  BSYNC B0 ;  /* 0x0000000000007941 */ /* 0x000fea0003800000 */
.L_x_100:
        /* <DEDUP_REMOVED lines=9> */
.L_x_103:
[----:B------:R-:W-:Y:S05]  /*33f0*/  BSYNC B0 ;  /* 0x0000000000007941 */ /* 0x000fea0003800000 */
.L_x_102:
        /* <DEDUP_REMOVED lines=9> */
.L_x_105:
[----:B------:R-:W-:Y:S05]  /*3490*/  BSYNC B0 ;  /* 0x0000000000007941 */ /* 0x000fea0003800000 */
.L_x_104:
        /* <DEDUP_REMOVED lines=9> */
.L_x_107:
[----:B------:R-:W-:Y:S05]  /*3530*/  BSYNC B0 ;  /* 0x0000000000007941 */ /* 0x000fea0003800000 */
.L_x_106:
        /* <DEDUP_REMOVED lines=9> */
.L_x_109:
[----:B------:R-:W-:Y:S05]  /*35d0*/  BSYNC B0 ;  /* 0x0000000000007941 */ /* 0x000fea0003800000 */
.L_x_108:
        /* <DEDUP_REMOVED lines=9> */
.L_x_111:
[----:B------:R-:W-:Y:S05]  /*3670*/  BSYNC B0 ;  /* 0x0000000000007941 */ /* 0x000fea0003800000 */
.L_x_110:
        /* <DEDUP_REMOVED lines=9> */
.L_x_113:
[----:B------:R-:W-:Y:S05]  /*3710*/  BSYNC B0 ;  /* 0x0000000000007941 */ /* 0x000fea0003800000 */
.L_x_112:
        /* <DEDUP_REMOVED lines=9> */
.L_x_115:
[----:B------:R-:W-:Y:S05]  /*37b0*/  BSYNC B0 ;  /* 0x0000000000007941 */ /* 0x000fea0003800000 */
.L_x_114:
        /* <DEDUP_REMOVED lines=9> */
.L_x_117:
[----:B------:R-:W-:Y:S05]  /*3850*/  BSYNC B0 ;  /* 0x0000000000007941 */ /* 0x000fea0003800000 */
.L_x_116:
        /* <DEDUP_REMOVED lines=9> */
.L_x_119:
[----:B------:R-:W-:Y:S05]  /*38f0*/  BSYNC B0 ;  /* 0x0000000000007941 */ /* 0x000fea0003800000 */
.L_x_118:
        /* <DEDUP_REMOVED lines=9> */
.L_x_121:
[----:B------:R-:W-:Y:S05]  /*3990*/  BSYNC B0 ;  /* 0x0000000000007941 */ /* 0x000fea0003800000 */
.L_x_120:
        /* <DEDUP_REMOVED lines=9> */
.L_x_123:
[----:B------:R-:W-:Y:S05]  /*3a30*/  BSYNC B0 ;  /* 0x0000000000007941 */ /* 0x000fea0003800000 */
.L_x_122:
        /* <DEDUP_REMOVED lines=9> */
.L_x_125:
[----:B------:R-:W-:Y:S05]  /*3ad0*/  BSYNC B0 ;  /* 0x0000000000007941 */ /* 0x000fea0003800000 */
.L_x_124:
        /* <DEDUP_REMOVED lines=9> */
.L_x_127:
[----:B------:R-:W-:Y:S05]  /*3b70*/  BSYNC B0 ;  /* 0x0000000000007941 */ /* 0x000fea0003800000 */
.L_x_126:
        /* <DEDUP_REMOVED lines=9> */
.L_x_129:
[----:B------:R-:W-:Y:S05]  /*3c10*/  BSYNC B0 ;  /* 0x0000000000007941 */ /* 0x000fea0003800000 */
.L_x_128:
        /* <DEDUP_REMOVED lines=9> */
.L_x_131:
[----:B------:R-:W-:Y:S05]  /*3cb0*/  BSYNC B0 ;  /* 0x0000000000007941 */ /* 0x000fea0003800000 */
.L_x_130:
        /* <DEDUP_REMOVED lines=9> */
.L_x_133:
[----:B------:R-:W-:Y:S05]  /*3d50*/  BSYNC B0 ;  /* 0x0000000000007941 */ /* 0x000fea0003800000 */
.L_x_132:
        /* <DEDUP_REMOVED lines=9> */
.L_x_135:
[----:B------:R-:W-:Y:S05]  /*3df0*/  BSYNC B0 ;  /* 0x0000000000007941 */ /* 0x000fea0003800000 */
.L_x_134:
        /* <DEDUP_REMOVED lines=9> */
.L_x_137:
[----:B------:R-:W-:Y:S05]  /*3e90*/  BSYNC B0 ;  /* 0x0000000000007941 */ /* 0x000fea0003800000 */
.L_x_136:
        /* <DEDUP_REMOVED lines=9> */
.L_x_139:
[----:B------:R-:W-:Y:S05]  /*3f30*/  BSYNC B0 ;  /* 0x0000000000007941 */ /* 0x000fea0003800000 */
.L_x_138:
        /* <DEDUP_REMOVED lines=9> */
.L_x_141:
[----:B------:R-:W-:Y:S05]  /*3fd0*/  BSYNC B0 ;  /* 0x0000000000007941 */ /* 0x000fea0003800000 */
.L_x_140:
[----:B01--45:R-:W-:Y:S01]  /*3fe0*/  LOP3.LUT R12, R88, 0xffffe000, RZ, 0xc0, !PT ;  /* 0xffffe000580c7812 */ /* 0x033fe200078ec0ff */
        /* <DEDUP_REMOVED lines=8> */
.L_x_143:
[----:B------:R-:W-:Y:S05]  /*4070*/  BSYNC B0 ;  /* 0x0000000000007941 */ /* 0x000fea0003800000 */
.L_x_142:
[----:B-----5:R-:W-:Y:S01]  /*4080*/  LOP3.LUT R12, R88, 0xffffe000, RZ, 0xc0, !PT ;  /* 0xffffe000580c7812 */ /* 0x020fe200078ec0ff */
[----:B------:R-:W-:Y:S01]  /*4090*/  BSSY B0, `(.L_x_144) ;  /* 0x000000c000007945 */ /* 0x000fe20003800000 */
[----:B------:R-:W-:Y:S02]  /*40a0*/  ISETP.GT.AND P1, PT, R0, 0x79, P0 ;  /* 0x000000790000780c */ /* 0x000fe40000724270 */
[----:B---3--:R-:W-:Y:S01]  /*40b0*/  IADD3 R91, P0, R2, 0x40, RZ ;  /* 0x00000040025b7810 */ /* 0x008fe20007f1e0ff */
[----:B------:R-:W-:Y:S01]  /*40c0*/  FMUL R13, R12, R9 ;  /* 0x000000090c0d7220 */ /* 0x000fe20000400000 */
[----:B------:R-:W-:-:S03]  /*40d0*/  @P2 IMAD.MOV.U32 R2, RZ, RZ, R22 ;  /* 0x000000ffff022224 */ /* 0x000fc600078e0016 */
[----:B------:R-:W-:Y:S01]  /*40e0*/  FFMA R13, R150, R8, R13 ;  /* 0x00000008960d7223 */ /* 0x000fe2000000000d */
[----:B------:R-:W-:Y:S02]  /*40f0*/  IMAD.X R12, RZ, RZ, R3, P0 ;  /* 0x000000ffff0c7224 */ /* 0x000fe400000e0603 */
[----:B------:R-:W-:Y:S02]  /*4100*/  @P2 IMAD.MOV.U32 R3, RZ, RZ, R23 ;  /* 0x000000ffff032224 */ /* 0x000fe400078e0017 */
[----:B------:R-:W-:-:S05]  /*4110*/  F2FP.TF32.F32.PACK_B R13, R13 ;  /* 0x0000000dff0d723e */ /* 0x000fca00024050ff */
[----:B------:R3:W-:Y:S01]  /*4120*/  @P2 STG.E desc[UR12][R2.64+0x1e0], R13 ;  /* 0x0001e00d02002986 */ /* 0x0007e2000c10190c */
[----:B------:R-:W-:Y:S05]  /*4130*/  @!P1 BRA `(.L_x_145) ;  /* 0x0000000000049947 */ /* 0x000fea0003800000 */
[----:B------:R4:W5:Y:S02]  /*4140*/  LDG.E.LTC128B R88, desc[UR12][R20.64+0x1e4] ;  /* 0x0001e40c14587981 */ /* 0x000964000c1e1920 */
.L_x_145:
[----:B------:R-:W-:Y:S05]  /*4150*/  BSYNC B0 ;  /* 0x0000000000007941 */ /* 0x000fea0003800000 */
.L_x_144:
[----:B---3-5:R-:W-:Y:S01]  /*4160*/  LOP3.LUT R2, R88, 0xffffe000, RZ, 0xc0, !PT ;  /* 0xffffe00058027812 */ /* 0x028fe200078ec0ff */
[----:B------:R-:W-:Y:S01]  /*4170*/  IMAD R18, R12, UR6, RZ ;  /* 0x000000060c127c24 */ /* 0x000fe2000f8e02ff */
[----:B------:R-:W-:Y:S01]  /*4180*/  ISETP.GT.AND P0, PT, R10, 0x40, PT ;  /* 0x000000400a00780c */ /* 0x000fe20003f04270 */
[----:B------:R-:W-:-:S04]  /*4190*/  IMAD.WIDE.U32 R12, R91, UR6, R4 ;  /* 0x000000065b0c7c25 */ /* 0x000fc8000f8e0004 */
[----:B------:R-:W-:Y:S01]  /*41a0*/  FMUL R2, R2, R9 ;  /* 0x0000000902027220 */ /* 0x000fe20000400000 */
[----:B------:R-:W-:Y:S01]  /*41b0*/  ISETP.GT.AND P3, PT, R0, RZ, P0 ;  /* 0x000000ff0000720c */ /* 0x000fe20000764270 */
[----:B------:R-:W-:Y:S02]  /*41c0*/  IMAD R93, R91, UR7, R18 ;  /* 0x000000075b5d7c24 */ /* 0x000fe4000f8e0212 */
[----:B------:R-:W-:Y:S01]  /*41d0*/  FFMA R151, R151, R8, R2 ;  /* 0x0000000897977223 */ /* 0x000fe20000000002 */
[----:B------:R-:W-:Y:S01]  /*41e0*/  LEA R2, P2, R12, UR8, 0x2 ;  /* 0x000000080c027c11 */ /* 0x000fe2000f8410ff */
[----:B------:R-:W-:-:S03]  /*41f0*/  IMAD.IADD R3, R13, 0x1, R93 ;  /* 0x000000010d037824 */ /* 0x000fc600078e025d */
[----:B------:R-:W-:Y:S02]  /*4200*/  F2FP.TF32.F32.PACK_B R151, R151 ;  /* 0x00000097ff97723e */ /* 0x000fe400024050ff */
[----:B------:R-:W-:-:S03]  /*4210*/  LEA.HI.X R3, R12, UR9, R3, 0x2, P2 ;  /* 0x000000090c037c11 */ /* 0x000fc600090f1403 */
[----:B------:R3:W-:Y:S04]  /*4220*/  @P1 STG.E desc[UR12][R22.64+0x1e4], R151 ;  /* 0x0001e49716001986 */ /* 0x0007e8000c10190c */
[----:B------:R-:W3:Y:S01]  /*4230*/  @P3 LDG.E.LTC128B R88, desc[UR12][R2.64] ;  /* 0x0000000c02583981 */ /* 0x000ee2000c1e1920 */
[C---:B-12-4-:R-:W-:Y:S01]  /*4240*/  IMAD.SHL.U32 R21, R16.reuse, 0x4, RZ ;  /* 0x0000000410157824 */ /* 0x056fe200078e00ff */
[----:B------:R-:W-:Y:S01]  /*4250*/  SHF.L.U64.HI R89, R16, 0x2, R11 ;  /* 0x0000000210597819 */ /* 0x000fe2000001020b */
[----:B------:R-:W-:Y:S01]  /*4260*/  BSSY B0, `(.L_x_146) ;  /* 0x000000c000007945 */ /* 0x000fe20003800000 */
[----:B------:R-:W-:Y:S01]  /*4270*/  ISETP.GT.AND P2, PT, R0, 0x1, P0 ;  /* 0x000000010000780c */ /* 0x000fe20000744270 */
[----:B------:R-:W-:Y:S01]  /*4280*/  IMAD.WIDE.U32 R14, R91, UR6, R14 ;  /* 0x000000065b0e7c25 */ /* 0x000fe2000f8e000e */
[----:B---3--:R-:W-:-:S05]  /*4290*/  LOP3.LUT R12, R88, 0xffffe000, RZ, 0xc0, !PT ;  /* 0xffffe000580c7812 */ /* 0x008fca00078ec0ff */
        /* <DEDUP_REMOVED lines=8> */
.L_x_147:
[----:B------:R-:W-:Y:S05]  /*4320*/  BSYNC B0 ;  /* 0x0000000000007941 */ /* 0x000fea0003800000 */
.L_x_146:
[----:B-----5:R-:W-:Y:S01]  /*4330*/  LOP3.LUT R16, R88, 0xffffe000, RZ, 0xc0, !PT ;  /* 0xffffe00058107812 */ /* 0x020fe200078ec0ff */
[----:B------:R-:W-:Y:S01]  /*4340*/  BSSY B0, `(.L_x_148) ;  /* 0x000000f000007945 */ /* 0x000fe20003800000 */
[----:B-1----:R-:W-:Y:S02]  /*4350*/  IADD3 R11, P3, R4, R14, RZ ;  /* 0x0000000e040b7210 */ /* 0x002fe40007f7e0ff */
[----:B------:R-:W-:Y:S01]  /*4360*/  ISETP.GT.AND P1, PT, R10, 0x48, PT ;  /* 0x000000480a00780c */ /* 0x000fe20003f24270 */
[----:B------:R-:W-:Y:S01]  /*4370*/  FMUL R16, R16, R9 ;  /* 0x0000000910107220 */ /* 0x000fe20000400000 */
[----:B------:R-:W-:Y:S01]  /*4380*/  IADD3.X R14, R5, R93, R15, P3, !PT ;  /* 0x0000005d050e7210 */ /* 0x000fe20001ffe40f */
[----:B------:R-:W-:Y:S01]  /*4390*/  @P2 IMAD.MOV.U32 R10, RZ, RZ, R12 ;  /* 0x000000ffff0a2224 */ /* 0x000fe200078e000c */
[----:B------:R-:W-:Y:S01]  /*43a0*/  LEA R4, P4, R11, UR8, 0x2 ;  /* 0x000000080b047c11 */ /* 0x000fe2000f8810ff */
[----:B------:R-:W-:Y:S01]  /*43b0*/  FFMA R25, R25, R8, R16 ;  /* 0x0000000819197223 */ /* 0x000fe20000000010 */
[----:B------:R-:W-:-:S02]  /*43c0*/  ISETP.GT.AND P3, PT, R0, RZ, P1 ;  /* 0x000000ff0000720c */ /* 0x000fc40000f64270 */
[----:B------:R-:W-:Y:S01]  /*43d0*/  LEA.HI.X R5, R11, UR9, R14, 0x2, P4 ;  /* 0x000000090b057c11 */ /* 0x000fe2000a0f140e */
[----:B------:R-:W-:Y:S01]  /*43e0*/  @P2 IMAD.MOV.U32 R11, RZ, RZ, R13 ;  /* 0x000000ffff0b2224 */ /* 0x000fe200078e000d */
[----:B------:R-:W-:-:S05]  /*43f0*/  F2FP.TF32.F32.PACK_B R25, R25 ;  /* 0x00000019ff19723e */ /* 0x000fca00024050ff */
[----:B------:R1:W-:Y:S04]  /*4400*/  @P2 STG.E desc[UR12][R10.64+0x4], R25 ;  /* 0x000004190a002986 */ /* 0x0003e8000c10190c */
[----:B------:R-:W-:Y:S05]  /*4410*/  @!P3 BRA `(.L_x_149) ;  /* 0x000000000004b947 */ /* 0x000fea0003800000 */
[----:B------:R3:W5:Y:S02]  /*4420*/  LDG.E.LTC128B R88, desc[UR12][R4.64] ;  /* 0x0000000c04587981 */ /* 0x000764000c1e1920 */
.L_x_149:
[----:B------:R-:W-:Y:S05]  /*4430*/  BSYNC B0 ;  /* 0x0000000000007941 */ /* 0x000fea0003800000 */
.L_x_148:
[----:B-1---5:R-:W-:Y:S01]  /*4440*/  LOP3.LUT R10, R88, 0xffffe000, RZ, 0xc0, !PT ;  /* 0xffffe000580a7812 */ /* 0x022fe200078ec0ff */
[----:B------:R-:W-:Y:S01]  /*4450*/  BSSY B0, `(.L_x_150) ;  /* 0x000000a000007945 */ /* 0x000fe20003800000 */
[----:B------:R-:W-:Y:S02]  /*4460*/  IADD3 R14, P4, R12, R17, RZ ;  /* 0x000000110c0e7210 */ /* 0x000fe40007f9e0ff */
[----:B------:R-:W-:Y:S01]  /*4470*/  ISETP.GT.AND P2, PT, R0, 0x1, P1 ;  /* 0x000000010000780c */ /* 0x000fe20000f44270 */
[----:B------:R-:W-:Y:S02]  /*4480*/  FMUL R11, R10, R9 ;  /* 0x000000090a0b7220 */ /* 0x000fe40000400000 */
[----:B------:R-:W-:Y:S02]  /*4490*/  IMAD.X R15, R13, 0x1, R19, P4 ;  /* 0x000000010d0f7824 */ /* 0x000fe400020e0613 */
[----:B------:R-:W-:-:S05]  /*44a0*/  FFMA R11, R26, R8, R11 ;  /* 0x000000081a0b7223 */ /* 0x000fca000000000b */
[----:B------:R-:W-:-:S05]  /*44b0*/  F2FP.TF32.F32.PACK_B R11, R11 ;  /* 0x0000000bff0b723e */ /* 0x000fca00024050ff */
[----:B------:R1:W-:Y:S01]  /*44c0*/  @P3 STG.E desc[UR12][R14.64], R11 ;  /* 0x0000000b0e003986 */ /* 0x0003e2000c10190c */
[----:B------:R-:W-:Y:S05]  /*44d0*/  @!P2 BRA `(.L_x_151) ;  /* 0x000000000004a947 */ /* 0x000fea0003800000 */
[----:B------:R4:W5:Y:S02]  /*44e0*/  LDG.E.LTC128B R88, desc[UR12][R4.64+0x4] ;  /* 0x0000040c04587981 */ /* 0x000964000c1e1920 */
.L_x_151:
[----:B------:R-:W-:Y:S05]  /*44f0*/  BSYNC B0 ;  /* 0x0000000000007941 */ /* 0x000fea0003800000 */
.L_x_150:
[----:B-----5:R-:W-:Y:S01]  /*4500*/  LOP3.LUT R10, R88, 0xffffe000, RZ, 0xc0, !PT ;  /* 0xffffe000580a7812 */ /* 0x020fe200078ec0ff */
[----:B-1----:R-:W-:Y:S01]  /*4510*/  @P2 IMAD.MOV.U32 R11, RZ, RZ, R15 ;  /* 0x000000ffff0b2224 */ /* 0x002fe200078e000f */
[----:B------:R-:W-:Y:S01]  /*4520*/  ISETP.GT.AND P3, PT, R0, 0x8, P0 ;  /* 0x000000080000780c */ /* 0x000fe20000764270 */
[----:B------:R-:W-:Y:S02]  /*4530*/  BSSY B0, `(.L_x_152) ;  /* 0x0000008000007945 */ /* 0x000fe40003800000 */
[----:B------:R-:W-:-:S04]  /*4540*/  FMUL R10, R10, R9 ;  /* 0x000000090a0a7220 */ /* 0x000fc80000400000 */
[----:B------:R-:W-:Y:S01]  /*4550*/  FFMA R27, R27, R8, R10 ;  /* 0x000000081b1b7223 */ /* 0x000fe2000000000a */
[----:B------:R-:W-:-:S04]  /*4560*/  @P2 IMAD.MOV.U32 R10, RZ, RZ, R14 ;  /* 0x000000ffff0a2224 */ /* 0x000fc800078e000e */
[----:B------:R-:W-:-:S05]  /*4570*/  F2FP.TF32.F32.PACK_B R27, R27 ;  /* 0x0000001bff1b723e */ /* 0x000fca00024050ff */
[----:B------:R1:W-:Y:S01]  /*4580*/  @P2 STG.E desc[UR12][R10.64+0x4], R27 ;  /* 0x0000041b0a002986 */ /* 0x0003e2000c10190c */
[----:B------:R-:W-:Y:S05]  /*4590*/  @!P3 BRA `(.L_x_153) ;  /* 0x000000000004b947 */ /* 0x000fea0003800000 */
[----:B------:R0:W5:Y:S02]  /*45a0*/  LDG.E.LTC128B R88, desc[UR12][R2.64+0x20] ;  /* 0x0000200c02587981 */ /* 0x000164000c1e1920 */
.L_x_153:
[----:B------:R-:W-:Y:S05]  /*45b0*/  BSYNC B0 ;  /* 0x0000000000007941 */ /* 0x000fea0003800000 */
.L_x_152:
[----:B-1---5:R-:W-:Y:S01]  /*45c0*/  LOP3.LUT R10, R88, 0xffffe000, RZ, 0xc0, !PT ;  /* 0xffffe000580a7812 */ /* 0x022fe200078ec0ff */
[----:B------:R-:W-:Y:S01]  /*45d0*/  BSSY B0, `(.L_x_154) ;  /* 0x000000a000007945 */ /* 0x000fe20003800000 */
[----:B------:R-:W-:-:S03]  /*45e0*/  ISETP.GT.AND P2, PT, R0, 0x9, P0 ;  /* 0x000000090000780c */ /* 0x000fc60000744270 */
[----:B------:R-:W-:Y:S01]  /*45f0*/  FMUL R11, R10, R9 ;  /* 0x000000090a0b7220 */ /* 0x000fe20000400000 */
[----:B------:R-:W-:-:S03]  /*4600*/  IMAD.MOV.U32 R10, RZ, RZ, R12 ;  /* 0x000000ffff0a7224 */ /* 0x000fc600078e000c */
[----:B------:R-:W-:Y:S01]  /*4610*/  FFMA R23, R28, R8, R11 ;  /* 0x000000081c177223 */ /* 0x000fe2000000000b */
[----:B------:R-:W-:-:S04]  /*4620*/  IMAD.MOV.U32 R11, RZ, RZ, R13 ;  /* 0x000000ffff0b7224 */ /* 0x000fc800078e000d */
[----:B------:R-:W-:-:S05]  /*4630*/  F2FP.TF32.F32.PACK_B R23, R23 ;  /* 0x00000017ff17723e */ /* 0x000fca00024050ff */
[----:B------:R1:W-:Y:S01]  /*4640*/  @P3 STG.E desc[UR12][R10.64+0x20], R23 ;  /* 0x000020170a003986 */ /* 0x0003e2000c10190c */
[----:B------:R-:W-:Y:S05]  /*4650*/  @!P2 BRA `(.L_x_155) ;  /* 0x000000000004a947 */ /* 0x000fea0003800000 */
[----:B------:R0:W5:Y:S02]  /*4660*/  LDG.E.LTC128B R88, desc[UR12][R2.64+0x24] ;  /* 0x0000240c02587981 */ /* 0x000164000c1e1920 */
.L_x_155:
[----:B------:R-:W-:Y:S05]  /*4670*/  BSYNC B0 ;  /* 0x0000000000007941 */ /* 0x000fea0003800000 */
.L_x_154:
        /* <DEDUP_REMOVED lines=9> */
.L_x_157:
[----:B------:R-:W-:Y:S05]  /*4710*/  BSYNC B0 ;  /* 0x0000000000007941 */ /* 0x000fea0003800000 */
.L_x_156:
        /* <DEDUP_REMOVED lines=9> */
.L_x_159:
[----:B------:R-:W-:Y:S05]  /*47b0*/  BSYNC B0 ;  /* 0x0000000000007941 */ /* 0x000fea0003800000 */
.L_x_158:
[----:B-----5:R-:W-:Y:S01]  /*47c0*/  LOP3.LUT R12, R88, 0xffffe000, RZ, 0xc0, !PT ;  /* 0xffffe000580c7812 */ /* 0x020fe200078ec0ff */
[----:B------:R-:W-:Y:S01]  /*47d0*/  BSSY B0, `(.L_x_160) ;  /* 0x000000a000007945 */ /* 0x000fe20003800000 */
[----:B0-----:R-:W-:Y:S02]  /*47e0*/  IADD3 R6, P4, P5, R17, R6, R21 ;  /* 0x0000000611067210 */ /* 0x001fe40007d9e015 */
[----:B------:R-:W-:Y:S01]  /*47f0*/  ISETP.GT.AND P3, PT, R0, 0x10, P0 ;  /* 0x000000100000780c */ /* 0x000fe20000764270 */
[----:B------:R-:W-:Y:S01]  /*4800*/  FMUL R12, R12, R9 ;  /* 0x000000090c0c7220 */ /* 0x000fe20000400000 */
[----:B------:R-:W-:-:S03]  /*4810*/  IADD3.X R7, R19, R7, R89, P4, P5 ;  /* 0x0000000713077210 */ /* 0x000fc600027ea459 */
[----:B------:R-:W-:-:S05]  /*4820*/  FFMA R31, R31, R8, R12 ;  /* 0x000000081f1f7223 */ /* 0x000fca000000000c */
[----:B------:R-:W-:-:S05]  /*4830*/  F2FP.TF32.F32.PACK_B R31, R31 ;  /* 0x0000001fff1f723e */ /* 0x000fca00024050ff */
[----:B------:R0:W-:Y:S01]  /*4840*/  @P2 STG.E desc[UR12][R6.64+0x24], R31 ;  /* 0x0000241f06002986 */ /* 0x0001e2000c10190c */
[----:B------:R-:W-:Y:S05]  /*4850*/  @!P3 BRA `(.L_x_161) ;  /* 0x000000000004b947 */ /* 0x000fea0003800000 */
[----:B------:R0:W5:Y:S02]  /*4860*/  LDG.E.LTC128B R88, desc[UR12][R2.64+0x40] ;  /* 0x0000400c02587981 */ /* 0x000164000c1e1920 */
.L_x_161:
[----:B------:R-:W-:Y:S05]  /*4870*/  BSYNC B0 ;  /* 0x0000000000007941 */ /* 0x000fea0003800000 */
.L_x_160:
        /* <DEDUP_REMOVED lines=9> */
.L_x_163:
[----:B------:R-:W-:Y:S05]  /*4910*/  BSYNC B0 ;  /* 0x0000000000007941 */ /* 0x000fea0003800000 */
.L_x_162:
        /* <DEDUP_REMOVED lines=9> */
.L_x_165:
[----:B------:R-:W-:Y:S05]  /*49b0*/  BSYNC B0 ;  /* 0x0000000000007941 */ /* 0x000fea0003800000 */
.L_x_164:
        /* <DEDUP_REMOVED lines=9> */
.L_x_167:
[----:B------:R-:W-:Y:S05]  /*4a50*/  BSYNC B0 ;  /* 0x0000000000007941 */ /* 0x000fea0003800000 */
.L_x_166:
        /* <DEDUP_REMOVED lines=9> */
.L_x_169:
[----:B------:R-:W-:Y:S05]  /*4af0*/  BSYNC B0 ;  /* 0x0000000000007941 */ /* 0x000fea0003800000 */
.L_x_168:
        /* <DEDUP_REMOVED lines=9> */
.L_x_171:
[----:B------:R-:W-:Y:S05]  /*4b90*/  BSYNC B0 ;  /* 0x0000000000007941 */ /* 0x000fea0003800000 */
.L_x_170:
        /* <DEDUP_REMOVED lines=9> */
.L_x_173:
[----:B------:R-:W-:Y:S05]  /*4c30*/  BSYNC B0 ;  /* 0x0000000000007941 */ /* 0x000fea0003800000 */
.L_x_172:
        /* <DEDUP_REMOVED lines=9> */
.L_x_175:
[----:B------:R-:W-:Y:S05]  /*4cd0*/  BSYNC B0 ;  /* 0x0000000000007941 */ /* 0x000fea0003800000 */
.L_x_174:
        /* <DEDUP_REMOVED lines=9> */
.L_x_177:
[----:B------:R-:W-:Y:S05]  /*4d70*/  BSYNC B0 ;  /* 0x0000000000007941 */ /* 0x000fea0003800000 */
.L_x_176:
        /* <DEDUP_REMOVED lines=9> */
.L_x_179:
[----:B------:R-:W-:Y:S05]  /*4e10*/  BSYNC B0 ;  /* 0x0000000000007941 */ /* 0x000fea0003800000 */
.L_x_178:
        /* <DEDUP_REMOVED lines=9> */
.L_x_181:
[----:B------:R-:W-:Y:S05]  /*4eb0*/  BSYNC B0 ;  /* 0x0000000000007941 */ /* 0x000fea0003800000 */
.L_x_180:
        /* <DEDUP_REMOVED lines=9> */
.L_x_183:
[----:B------:R-:W-:Y:S05]  /*4f50*/  BSYNC B0 ;  /* 0x0000000000007941 */ /* 0x000fea0003800000 */
.L_x_182:
        /* <DEDUP_REMOVED lines=9> */
.L_x_185:
[----:B------:R-:W-:Y:S05]  /*4ff0*/  BSYNC B0 ;  /* 0x0000000000007941 */ /* 0x000fea0003800000 */
.L_x_184:
        /* <DEDUP_REMOVED lines=9> */
.L_x_187:
[----:B------:R-:W-:Y:S05]  /*5090*/  BSYNC B0 ;  /* 0x0000000000007941 */ /* 0x000fea0003800000 */
.L_x_186:
        /* <DEDUP_REMOVED lines=9> */
.L_x_189:
[----:B------:R-:W-:Y:S05]  /*5130*/  BSYNC B0 ;  /* 0x0000000000007941 */ /* 0x000fea0003800000 */
.L_x_188:
        /* <DEDUP_REMOVED lines=9> */
.L_x_191:
[----:B------:R-:W-:Y:S05]  /*51d0*/  BSYNC B0 ;  /* 0x0000000000007941 */ /* 0x000fea0003800000 */
.L_x_190:
        /* <DEDUP_REMOVED lines=9> */
.L_x_193:
[----:B------:R-:W-:Y:S05]  /*5270*/  BSYNC B0 ;  /* 0x0000000000007941 */ /* 0x000fea0003800000 */
.L_x_192:
        /* <DEDUP_REMOVED lines=9> */
.L_x_195:
[----:B------:R-:W-:Y:S05]  /*5310*/  BSYNC B0 ;  /* 0x0000000000007941 */ /* 0x000fea0003800000 */
.L_x_194:
        /* <DEDUP_REMOVED lines=9> */
.L_x_197:
[----:B------:R-:W-:Y:S05]  /*53b0*/  BSYNC B0 ;  /* 0x0000000000007941 */ /* 0x000fea0003800000 */
.L_x_196:
        /* <DEDUP_REMOVED lines=9> */
.L_x_199:
[----:B------:R-:W-:Y:S05]  /*5450*/  BSYNC B0 ;  /* 0x0000000000007941 */ /* 0x000fea0003800000 */
.L_x_198:
        /* <DEDUP_REMOVED lines=9> */
.L_x_201:
[----:B------:R-:W-:Y:S05]  /*54f0*/  BSYNC B0 ;  /* 0x0000000000007941 */ /* 0x000fea0003800000 */
.L_x_200:
        /* <DEDUP_REMOVED lines=9> */
.L_x_203:
[----:B------:R-:W-:Y:S05]  /*5590*/  BSYNC B0 ;  /* 0x0000000000007941 */ /* 0x000fea0003800000 */
.L_x_202:
        /* <DEDUP_REMOVED lines=9> */
.L_x_205:
[----:B------:R-:W-:Y:S05]  /*5630*/  BSYNC B0 ;  /* 0x0000000000007941 */ /* 0x000fea0003800000 */
.L_x_204:
        /* <DEDUP_REMOVED lines=9> */
.L_x_207:
[----:B------:R-:W-:Y:S05]  /*56d0*/  BSYNC B0 ;  /* 0x0000000000007941 */ /* 0x000fea0003800000 */
.L_x_206:
        /* <DEDUP_REMOVED lines=9> */
.L_x_209:
[----:B------:R-:W-:Y:S05]  /*5770*/  BSYNC B0 ;  /* 0x0000000000007941 */ /* 0x000fea0003800000 */
.L_x_208:
        /* <DEDUP_REMOVED lines=9> */
.L_x_211:
[----:B------:R-:W-:Y:S05]  /*5810*/  BSYNC B0 ;  /* 0x0000000000007941 */ /* 0x000fea0003800000 */
.L_x_210:
        /* <DEDUP_REMOVED lines=9> */
.L_x_213:
[----:B------:R-:W-:Y:S05]  /*58b0*/  BSYNC B0 ;  /* 0x0000000000007941 */ /* 0x000fea0003800000 */
.L_x_212:
        /* <DEDUP_REMOVED lines=9> */
.L_x_215:
[----:B------:R-:W-:Y:S05]  /*5950*/  BSYNC B0 ;  /* 0x0000000000007941 */ /* 0x000fea0003800000 */
.L_x_214:
        /* <DEDUP_REMOVED lines=9> */
.L_x_217:
[----:B------:R-:W-:Y:S05]  /*59f0*/  BSYNC B0 ;  /* 0x0000000000007941 */ /* 0x000fea0003800000 */
.L_x_216:
        /* <DEDUP_REMOVED lines=9> */
.L_x_219:
[----:B------:R-:W-:Y:S05]  /*5a90*/  BSYNC B0 ;  /* 0x0000000000007941 */ /* 0x000fea0003800000 */
.L_x_218:
        /* <DEDUP_REMOVED lines=9> */
.L_x_221:
[----:B------:R-:W-:Y:S05]  /*5b30*/  BSYNC B0 ;  /* 0x0000000000007941 */ /* 0x000fea0003800000 */
.L_x_220:
        /* <DEDUP_REMOVED lines=9> */
.L_x_223:
[----:B------:R-:W-:Y:S05]  /*5bd0*/  BSYNC B0 ;  /* 0x0000000000007941 */ /* 0x000fea0003800000 */
.L_x_222:
        /* <DEDUP_REMOVED lines=9> */
.L_x_225:
[----:B------:R-:W-:Y:S05]  /*5c70*/  BSYNC B0 ;  /* 0x0000000000007941 */ /* 0x000fea0003800000 */
.L_x_224:
        /* <DEDUP_REMOVED lines=9> */
.L_x_227:
[----:B------:R-:W-:Y:S05]  /*5d10*/  BSYNC B0 ;  /* 0x0000000000007941 */ /* 0x000fea0003800000 */
.L_x_226:
        /* <DEDUP_REMOVED lines=9> */
.L_x_229:
[----:B------:R-:W-:Y:S05]  /*5db0*/  BSYNC B0 ;  /* 0x0000000000007941 */ /* 0x000fea0003800000 */
.L_x_228:
        /* <DEDUP_REMOVED lines=9> */
.L_x_231:
[----:B------:R-:W-:Y:S05]  /*5e50*/  BSYNC B0 ;  /* 0x0000000000007941 */ /* 0x000fea0003800000 */
.L_x_230:
        /* <DEDUP_REMOVED lines=9> */
.L_x_233:
[----:B------:R-:W-:Y:S05]  /*5ef0*/  BSYNC B0 ;  /* 0x0000000000007941 */ /* 0x000fea0003800000 */
.L_x_232:
        /* <DEDUP_REMOVED lines=9> */
.L_x_235:
[----:B------:R-:W-:Y:S05]  /*5f90*/  BSYNC B0 ;  /* 0x0000000000007941 */ /* 0x000fea0003800000 */
.L_x_234:
        /* <DEDUP_REMOVED lines=9> */
.L_x_237:
[----:B------:R-:W-:Y:S05]  /*6030*/  BSYNC B0 ;  /* 0x0000000000007941 */ /* 0x000fea0003800000 */
.L_x_236:
        /* <DEDUP_REMOVED lines=9> */
.L_x_239:
[----:B------:R-:W-:Y:S05]  /*60d0*/  BSYNC B0 ;  /* 0x0000000000007941 */ /* 0x000fea0003800000 */
.L_x_238:
        /* <DEDUP_REMOVED lines=9> */
.L_x_241:
[----:B------:R-:W-:Y:S05]  /*6170*/  BSYNC B0 ;  /* 0x0000000000007941 */ /* 0x000fea0003800000 */
.L_x_240:
        /* <DEDUP_REMOVED lines=9> */
.L_x_243:
[----:B------:R-:W-:Y:S05]  /*6210*/  BSYNC B0 ;  /* 0x0000000000007941 */ /* 0x000fea0003800000 */
.L_x_242:
        /* <DEDUP_REMOVED lines=9> */
.L_x_245:
[----:B------:R-:W-:Y:S05]  /*62b0*/  BSYNC B0 ;  /* 0x0000000000007941 */ /* 0x000fea0003800000 */
.L_x_244:
        /* <DEDUP_REMOVED lines=9> */
.L_x_247:
[----:B------:R-:W-:Y:S05]  /*6350*/  BSYNC B0 ;  /* 0x0000000000007941 */ /* 0x000fea0003800000 */
.L_x_246:
        /* <DEDUP_REMOVED lines=9> */
.L_x_249:
[----:B------:R-:W-:Y:S05]  /*63f0*/  BSYNC B0 ;  /* 0x0000000000007941 */ /* 0x000fea0003800000 */
.L_x_248:
        /* <DEDUP_REMOVED lines=9> */
.L_x_251:
[----:B------:R-:W-:Y:S05]  /*6490*/  BSYNC B0 ;  /* 0x0000000000007941 */ /* 0x000fea0003800000 */
.L_x_250:
        /* <DEDUP_REMOVED lines=9> */
.L_x_253:
[----:B------:R-:W-:Y:S05]  /*6530*/  BSYNC B0 ;  /* 0x0000000000007941 */ /* 0x000fea0003800000 */
.L_x_252:
        /* <DEDUP_REMOVED lines=9> */
.L_x_255:
[----:B------:R-:W-:Y:S05]  /*65d0*/  BSYNC B0 ;  /* 0x0000000000007941 */ /* 0x000fea0003800000 */
.L_x_254:
        /* <DEDUP_REMOVED lines=9> */
.L_x_257:
[----:B------:R-:W-:Y:S05]  /*6670*/  BSYNC B0 ;  /* 0x0000000000007941 */ /* 0x000fea0003800000 */
.L_x_256:
        /* <DEDUP_REMOVED lines=9> */
.L_x_259:
[----:B------:R-:W-:Y:S05]  /*6710*/  BSYNC B0 ;  /* 0x0000000000007941 */ /* 0x000fea0003800000 */
.L_x_258:
        /* <DEDUP_REMOVED lines=9> */
.L_x_261:
[----:B------:R-:W-:Y:S05]  /*67b0*/  BSYNC B0 ;  /* 0x0000000000007941 */ /* 0x000fea0003800000 */
.L_x_260:
        /* <DEDUP_REMOVED lines=9> */
.L_x_263:
[----:B------:R-:W-:Y:S05]  /*6850*/  BSYNC B0 ;  /* 0x0000000000007941 */ /* 0x000fea0003800000 */
.L_x_262:
        /* <DEDUP_REMOVED lines=9> */
.L_x_265:
[----:B------:R-:W-:Y:S05]  /*68f0*/  BSYNC B0 ;  /* 0x0000000000007941 */ /* 0x000fea0003800000 */
.L_x_264:
        /* <DEDUP_REMOVED lines=9> */
.L_x_267:
[----:B------:R-:W-:Y:S05]  /*6990*/  BSYNC B0 ;  /* 0x0000000000007941 */ /* 0x000fea0003800000 */
.L_x_266:
[----:B0-2--5:R-:W-:Y:S01]  /*69a0*/  LOP3.LUT R2, R88, 0xffffe000, RZ, 0xc0, !PT ;  /* 0xffffe00058027812 */ /* 0x025fe200078ec0ff */
        /* <DEDUP_REMOVED lines=8> */
.L_x_269:
[----:B------:R-:W-:Y:S05]  /*6a30*/  BSYNC B0 ;  /* 0x0000000000007941 */ /* 0x000fea0003800000 */
.L_x_268:
[----:B-----5:R-:W-:Y:S01]  /*6a40*/  LOP3.LUT R2, R88, 0xffffe000, RZ, 0xc0, !PT ;  /* 0xffffe00058027812 */ /* 0x020fe200078ec0ff */
[----:B------:R-:W-:Y:S01]  /*6a50*/  BSSY B0, `(.L_x_270) ;  /* 0x000000a000007945 */ /* 0x000fe20003800000 */
[----:B------:R-:W-:-:S03]  /*6a60*/  ISETP.GT.AND P1, PT, R0, 0x79, P1 ;  /* 0x000000790000780c */ /* 0x000fc60000f24270 */
[----:B------:R-:W-:Y:S01]  /*6a70*/  FMUL R3, R2, R9 ;  /* 0x0000000902037220 */ /* 0x000fe20000400000 */
[----:B------:R-:W-:-:S03]  /*6a80*/  @P2 IMAD.MOV.U32 R2, RZ, RZ, R6 ;  /* 0x000000ffff022224 */ /* 0x000fc600078e0006 */
[----:B01----:R-:W-:Y:S01]  /*6a90*/  FFMA R11, R86, R8, R3 ;  /* 0x00000008560b7223 */ /* 0x003fe20000000003 */
[----:B------:R-:W-:-:S04]  /*6aa0*/  @P2 IMAD.MOV.U32 R3, RZ, RZ, R7 ;  /* 0x000000ffff032224 */ /* 0x000fc800078e0007 */
[----:B------:R-:W-:-:S05]  /*6ab0*/  F2FP.TF32.F32.PACK_B R11, R11 ;  /* 0x0000000bff0b723e */ /* 0x000fca00024050ff */
[----:B------:R0:W-:Y:S01]  /*6ac0*/  @P2 STG.E desc[UR12][R2.64+0x1e0], R11 ;  /* 0x0001e00b02002986 */ /* 0x0001e2000c10190c */
[----:B------:R-:W-:Y:S05]  /*6ad0*/  @!P1 BRA `(.L_x_271) ;  /* 0x0000000000049947 */ /* 0x000fea0003800000 */
[----:B------:R1:W5:Y:S02]  /*6ae0*/  LDG.E.LTC128B R88, desc[UR12][R4.64+0x1e4] ;  /* 0x0001e40c04587981 */ /* 0x000364000c1e1920 */
.L_x_271:
[----:B------:R-:W-:Y:S05]  /*6af0*/  BSYNC B0 ;  /* 0x0000000000007941 */ /* 0x000fea0003800000 */
.L_x_270:
[----:B-----5:R-:W-:-:S05]  /*6b00*/  LOP3.LUT R88, R88, 0xffffe000, RZ, 0xc0, !PT ;  /* 0xffffe00058587812 */ /* 0x020fca00078ec0ff */
[----:B------:R-:W-:-:S04]  /*6b10*/  FMUL R88, R88, R9 ;  /* 0x0000000958587220 */ /* 0x000fc80000400000 */
[----:B------:R-:W-:Y:S01]  /*6b20*/  FFMA R88, R87, R8, R88 ;  /* 0x0000000857587223 */ /* 0x000fe20000000058 */
[----:B------:R-:W-:Y:S06]  /*6b30*/  @!P1 EXIT ;  /* 0x000000000000994d */ /* 0x000fec0003800000 */
[----:B0-----:R-:W-:-:S05]  /*6b40*/  F2FP.TF32.F32.PACK_B R3, R88 ;  /* 0x00000058ff03723e */ /* 0x001fca00024050ff */
[----:B------:R-:W-:Y:S01]  /*6b50*/  STG.E desc[UR12][R6.64+0x1e4], R3 ;  /* 0x0001e40306007986 */ /* 0x000fe2000c10190c */
[----:B------:R-:W-:Y:S05]  /*6b60*/  EXIT ;  /* 0x000000000000794d */ /* 0x000fea0003800000 */
.L_x_21:
[----:B------:R-:W-:Y:S01]  /*6b70*/  ISETP.GT.AND P4, PT, R0, 0x1, P3 ;  /* 0x000000010000780c */ /* 0x000fe20001f84270 */
[----:B------:R-:W-:Y:S01]  /*6b80*/  ULDC.64 UR4, c[0x0][0x5c8] ;  /* 0x0001720000047ab9 */ /* 0x000fe20000000a00 */
[-C--:B------:R-:W-:Y:S01]  /*6b90*/  FMUL R9, R88, R8.reuse ;  /* 0x0000000858097220 */ /* 0x080fe20000400000 */
[----:B------:R-:W-:Y:S01]  /*6ba0*/  LEA R2, P1, R14, UR4, 0x2 ;  /* 0x000000040e027c11 */ /* 0x000fe2000f8210ff */
[-C--:B------:R-:W-:Y:S01]  /*6bb0*/  FMUL R89, R89, R8.reuse ;  /* 0x0000000859597220 */ /* 0x080fe20000400000 */
[----:B------:R-:W-:Y:S01]  /*6bc0*/  IMAD.SHL.U32 R7, R19, 0x4, RZ ;  /* 0x0000000413077824 */ /* 0x000fe200078e00ff */
[----:B------:R-:W-:Y:S01]  /*6bd0*/  ISETP.GT.AND P2, PT, R10, 0x8, PT ;  /* 0x000000080a00780c */ /* 0x000fe20003f44270 */
[-C--:B------:R-:W-:Y:S01]  /*6be0*/  FMUL R15, R90, R8.reuse ;  /* 0x000000085a0f7220 */ /* 0x080fe20000400000 */
[----:B------:R-:W-:Y:S01]  /*6bf0*/  LEA.HI.X R3, R14, UR5, R17, 0x2, P1 ;  /* 0x000000050e037c11 */ /* 0x000fe200088f1411 */
[-C--:B------:R-:W-:Y:S01]  /*6c00*/  FMUL R91, R91, R8.reuse ;  /* 0x000000085b5b7220 */ /* 0x080fe20000400000 */
[----:B------:R-:W-:Y:S01]  /*6c10*/  F2FP.TF32.F32.PACK_B R9, R9 ;  /* 0x00000009ff09723e */ /* 0x000fe200024050ff */
[-C--:B------:R-:W-:Y:S01]  /*6c20*/  FMUL R93, R93, R8.reuse ;  /* 0x000000085d5d7220 */ /* 0x080fe20000400000 */
[----:B------:R-:W-:Y:S01]  /*6c30*/  F2FP.TF32.F32.PACK_B R89, R89 ;  /* 0x00000059ff59723e */ /* 0x000fe200024050ff */
[-C--:B------:R-:W-:Y:S01]  /*6c40*/  FMUL R17, R94, R8.reuse ;  /* 0x000000085e117220 */ /* 0x080fe20000400000 */
[----:B------:R-:W-:Y:S01]  /*6c50*/  SHF.L.U64.HI R5, R19, 0x2, R18 ;  /* 0x0000000213057819 */ /* 0x000fe20000010212 */
[----:B------:R0:W-:Y:S01]  /*6c60*/  @P0 STG.E desc[UR12][R2.64], R9 ;  /* 0x0000000902000986 */ /* 0x0001e2000c10190c */
[C---:B------:R-:W-:Y:S01]  /*6c70*/  ISETP.GT.AND P0, PT, R0.reuse, RZ, P2 ;  /* 0x000000ff0000720c */ /* 0x040fe20001704270 */
[----:B------:R-:W-:Y:S01]  /*6c80*/  FMUL R95, R95, R8 ;  /* 0x000000085f5f7220 */ /* 0x000fe20000400000 */
[C---:B------:R-:W-:Y:S01]  /*6c90*/  ISETP.GT.AND P5, PT, R0.reuse, 0x1, P2 ;  /* 0x000000010000780c */ /* 0x040fe200017a4270 */
[----:B------:R-:W-:Y:S01]  /*6ca0*/  @P4 STG.E desc[UR12][R2.64+0x4], R89 ;  /* 0x0000045902004986 */ /* 0x000fe2000c10190c */
[----:B------:R-:W-:Y:S01]  /*6cb0*/  IADD3 R12, P4, R7, R2, RZ ;  /* 0x00000002070c7210 */ /* 0x000fe20007f9e0ff */
[-C--:B------:R-:W-:Y:S01]  /*6cc0*/  FMUL R97, R97, R8.reuse ;  /* 0x0000000861617220 */ /* 0x080fe20000400000 */
[C---:B------:R-:W-:Y:S01]  /*6cd0*/  ISETP.GT.AND P1, PT, R0.reuse, 0x8, P3 ;  /* 0x000000080000780c */ /* 0x040fe20001f24270 */
[-C--:B------:R-:W-:Y:S01]  /*6ce0*/  FMUL R99, R99, R8.reuse ;  /* 0x0000000863637220 */ /* 0x080fe20000400000 */
[----:B------:R-:W-:Y:S01]  /*6cf0*/  F2FP.TF32.F32.PACK_B R15, R15 ;  /* 0x0000000fff0f723e */ /* 0x000fe200024050ff */
[----:B------:R-:W-:Y:S01]  /*6d00*/  IMAD.X R13, R5, 0x1, R3, P4 ;  /* 0x00000001050d7824 */ /* 0x000fe200020e0603 */
[----:B------:R-:W-:Y:S01]  /*6d10*/  ISETP.GT.AND P4, PT, R0, 0x9, P3 ;  /* 0x000000090000780c */ /* 0x000fe20001f84270 */
[-C--:B0-----:R-:W-:Y:S01]  /*6d20*/  FMUL R9, R92, R8.reuse ;  /* 0x000000085c097220 */ /* 0x081fe20000400000 */
[----:B------:R-:W-:Y:S01]  /*6d30*/  F2FP.TF32.F32.PACK_B R91, R91 ;  /* 0x0000005bff5b723e */ /* 0x000fe200024050ff */
[-C--:B------:R-:W-:Y:S01]  /*6d40*/  FMUL R101, R101, R8.reuse ;  /* 0x0000000865657220 */ /* 0x080fe20000400000 */
[----:B------:R-:W-:Y:S01]  /*6d50*/  F2FP.TF32.F32.PACK_B R93, R93 ;  /* 0x0000005dff5d723e */ /* 0x000fe200024050ff */
[----:B------:R0:W-:Y:S01]  /*6d60*/  @P0 STG.E desc[UR12][R12.64], R15 ;  /* 0x0000000f0c000986 */ /* 0x0001e2000c10190c */
[----:B------:R-:W-:Y:S01]  /*6d70*/  F2FP.TF32.F32.PACK_B R9, R9 ;  /* 0x00000009ff09723e */ /* 0x000fe200024050ff */
[-C--:B------:R-:W-:Y:S01]  /*6d80*/  FMUL R103, R103, R8.reuse ;  /* 0x0000000867677220 */ /* 0x080fe20000400000 */
[C---:B------:R-:W-:Y:S01]  /*6d90*/  ISETP.GT.AND P0, PT, R0.reuse, 0x8, P2 ;  /* 0x000000080000780c */ /* 0x040fe20001704270 */
[----:B------:R-:W-:Y:S01]  /*6da0*/  @P5 STG.E desc[UR12][R12.64+0x4], R91 ;  /* 0x0000045b0c005986 */ /* 0x000fe2000c10190c */
[C---:B------:R-:W-:Y:S01]  /*6db0*/  ISETP.GT.AND P5, PT, R0.reuse, 0x9, P2 ;  /* 0x000000090000780c */ /* 0x040fe200017a4270 */
[-C--:B------:R-:W-:Y:S01]  /*6dc0*/  FMUL R105, R105, R8.reuse ;  /* 0x0000000869697220 */ /* 0x080fe20000400000 */
[----:B------:R-:W-:Y:S01]  /*6dd0*/  F2FP.TF32.F32.PACK_B R17, R17 ;  /* 0x00000011ff11723e */ /* 0x000fe200024050ff */
[----:B------:R1:W-:Y:S01]  /*6de0*/  @P1 STG.E desc[UR12][R2.64+0x20], R9 ;  /* 0x0000200902001986 */ /* 0x0003e2000c10190c */
[----:B------:R-:W-:Y:S01]  /*6df0*/  F2FP.TF32.F32.PACK_B R95, R95 ;  /* 0x0000005fff5f723e */ /* 0x000fe200024050ff */
[-C--:B------:R-:W-:Y:S01]  /*6e00*/  FMUL R107, R107, R8.reuse ;  /* 0x000000086b6b7220 */ /* 0x080fe20000400000 */
[C---:B------:R-:W-:Y:S01]  /*6e10*/  ISETP.GT.AND P1, PT, R0.reuse, 0x11, P3 ;  /* 0x000000110000780c */ /* 0x040fe20001f24270 */
[----:B------:R-:W-:Y:S01]  /*6e20*/  @P4 STG.E desc[UR12][R2.64+0x24], R93 ;  /* 0x0000245d02004986 */ /* 0x000fe2000c10190c */
[----:B------:R-:W-:Y:S01]  /*6e30*/  ISETP.GT.AND P4, PT, R0, 0x10, P3 ;  /* 0x000000100000780c */ /* 0x000fe20001f84270 */
[-C--:B0-----:R-:W-:Y:S01]  /*6e40*/  FMUL R15, R96, R8.reuse ;  /* 0x00000008600f7220 */ /* 0x081fe20000400000 */
[----:B------:R-:W-:Y:S01]  /*6e50*/  F2FP.TF32.F32.PACK_B R97, R97 ;  /* 0x00000061ff61723e */ /* 0x000fe200024050ff */
[----:B------:R0:W-:Y:S01]  /*6e60*/  @P0 STG.E desc[UR12][R12.64+0x20], R17 ;  /* 0x000020110c000986 */ /* 0x0001e2000c10190c */
[----:B------:R-:W-:Y:S01]  /*6e70*/  ISETP.GT.AND P0, PT, R0, 0x10, P2 ;  /* 0x000000100000780c */ /* 0x000fe20001704270 */
[-C--:B------:R-:W-:Y:S01]  /*6e80*/  FMUL R109, R109, R8.reuse ;  /* 0x000000086d6d7220 */ /* 0x080fe20000400000 */
[----:B------:R-:W-:Y:S01]  /*6e90*/  F2FP.TF32.F32.PACK_B R15, R15 ;  /* 0x0000000fff0f723e */ /* 0x000fe200024050ff */
[----:B------:R-:W-:Y:S01]  /*6ea0*/  @P5 STG.E desc[UR12][R12.64+0x24], R95 ;  /* 0x0000245f0c005986 */ /* 0x000fe2000c10190c */
[-C--:B-1----:R-:W-:Y:S01]  /*6eb0*/  FMUL R9, R98, R8.reuse ;  /* 0x0000000862097220 */ /* 0x082fe20000400000 */
[----:B------:R-:W-:Y:S01]  /*6ec0*/  F2FP.TF32.F32.PACK_B R99, R99 ;  /* 0x00000063ff63723e */ /* 0x000fe200024050ff */
[-C--:B------:R-:W-:Y:S01]  /*6ed0*/  FMUL R111, R111, R8.reuse ;  /* 0x000000086f6f7220 */ /* 0x080fe20000400000 */
[C---:B------:R-:W-:Y:S01]  /*6ee0*/  ISETP.GT.AND P5, PT, R0.reuse, 0x18, P3 ;  /* 0x000000180000780c */ /* 0x040fe20001fa4270 */
[-C--:B------:R-:W-:Y:S01]  /*6ef0*/  FMUL R113, R113, R8.reuse ;  /* 0x0000000871717220 */ /* 0x080fe20000400000 */
[----:B------:R1:W-:Y:S01]  /*6f00*/  @P4 STG.E desc[UR12][R2.64+0x40], R15 ;  /* 0x0000400f02004986 */ /* 0x0003e2000c10190c */
[----:B------:R-:W-:Y:S01]  /*6f10*/  ISETP.GT.AND P4, PT, R0, 0x11, P2 ;  /* 0x000000110000780c */ /* 0x000fe20001784270 */
[-C--:B0-----:R-:W-:Y:S01]  /*6f20*/  FMUL R17, R100, R8.reuse ;  /* 0x0000000864117220 */ /* 0x081fe20000400000 */
[----:B------:R-:W-:Y:S01]  /*6f30*/  F2FP.TF32.F32.PACK_B R9, R9 ;  /* 0x00000009ff09723e */ /* 0x000fe200024050ff */
[----:B------:R-:W-:Y:S01]  /*6f40*/  @P1 STG.E desc[UR12][R2.64+0x44], R97 ;  /* 0x0000446102001986 */ /* 0x000fe2000c10190c */
[C---:B------:R-:W-:Y:S01]  /*6f50*/  ISETP.GT.AND P1, PT, R0.reuse, 0x19, P3 ;  /* 0x000000190000780c */ /* 0x040fe20001f24270 */
[-C--:B------:R-:W-:Y:S01]  /*6f60*/  FMUL R115, R115, R8.reuse ;  /* 0x0000000873737220 */ /* 0x080fe20000400000 */
[----:B------:R-:W-:Y:S01]  /*6f70*/  F2FP.TF32.F32.PACK_B R17, R17 ;  /* 0x00000011ff11723e */ /* 0x000fe200024050ff */
[----:B------:R0:W-:Y:S01]  /*6f80*/  @P0 STG.E desc[UR12][R12.64+0x40], R9 ;  /* 0x000040090c000986 */ /* 0x0001e2000c10190c */
[----:B------:R-:W-:Y:S01]  /*6f90*/  ISETP.GT.AND P0, PT, R0, 0x18, P2 ;  /* 0x000000180000780c */ /* 0x000fe20001704270 */
[-C--:B------:R-:W-:Y:S01]  /*6fa0*/  FMUL R117, R117, R8.reuse ;  /* 0x0000000875757220 */ /* 0x080fe20000400000 */
[----:B------:R-:W-:Y:S01]  /*6fb0*/  F2FP.TF32.F32.PACK_B R101, R101 ;  /* 0x00000065ff65723e */ /* 0x000fe200024050ff */
[-C--:B-1----:R-:W-:Y:S01]  /*6fc0*/  FMUL R15, R102, R8.reuse ;  /* 0x00000008660f7220 */ /* 0x082fe20000400000 */
[----:B------:R-:W-:Y:S01]  /*6fd0*/  F2FP.TF32.F32.PACK_B R103, R103 ;  /* 0x00000067ff67723e */ /* 0x000fe200024050ff */
[----:B------:R-:W-:Y:S01]  /*6fe0*/  @P4 STG.E desc[UR12][R12.64+0x44], R99 ;  /* 0x000044630c004986 */ /* 0x000fe2000c10190c */
[C---:B------:R-:W-:Y:S01]  /*6ff0*/  ISETP.GT.AND P4, PT, R0.reuse, 0x19, P2 ;  /* 0x000000190000780c */ /* 0x040fe20001784270 */
[-C--:B------:R-:W-:Y:S01]  /*7000*/  FMUL R119, R119, R8.reuse ;  /* 0x0000000877777220 */ /* 0x080fe20000400000 */
[----:B------:R-:W-:Y:S01]  /*7010*/  F2FP.TF32.F32.PACK_B R15, R15 ;  /* 0x0000000fff0f723e */ /* 0x000fe200024050ff */
        /* <DEDUP_REMOVED lines=9> */
[C---:B------:R-:W-:Y:S01]  /*70b0*/  ISETP.GT.AND P0, PT, R0.reuse, 0x20, P2 ;  /* 0x000000200000780c */ /* 0x040fe20001704270 */
[-C--:B------:R-:W-:Y:S01]  /*70c0*/  FMUL R123, R123, R8.reuse ;  /* 0x000000087b7b7220 */ /* 0x080fe20000400000 */
[----:B------:R-:W-:Y:S01]  /*70d0*/  F2FP.TF32.F32.PACK_B R107, R107 ;  /* 0x0000006bff6b723e */ /* 0x000fe200024050ff */
[----:B------:R-:W-:Y:S01]  /*70e0*/  @P4 STG.E desc[UR12][R12.64+0x64], R103 ;  /* 0x000064670c004986 */ /* 0x000fe2000c10190c */
[----:B------:R-:W-:Y:S01]  /*70f0*/  ISETP.GT.AND P4, PT, R0, 0x21, P2 ;  /* 0x000000210000780c */ /* 0x000fe20001784270 */
[-C--:B-1----:R-:W-:Y:S01]  /*7100*/  FMUL R17, R106, R8.reuse ;  /* 0x000000086a117220 */ /* 0x082fe20000400000 */
[----:B------:R-:W-:Y:S01]  /*7110*/  F2FP.TF32.F32.PACK_B R109, R109 ;  /* 0x0000006dff6d723e */ /* 0x000fe200024050ff */
[----:B------:R1:W-:Y:S01]  /*7120*/  @P5 STG.E desc[UR12][R2.64+0x80], R9 ;  /* 0x0000800902005986 */ /* 0x0003e2000c10190c */
[C---:B------:R-:W-:Y:S01]  /*7130*/  ISETP.GT.AND P5, PT, R0.reuse, 0x28, P3 ;  /* 0x000000280000780c */ /* 0x040fe20001fa4270 */
[-C--:B------:R-:W-:Y:S01]  /*7140*/  FMUL R125, R125, R8.reuse ;  /* 0x000000087d7d7220 */ /* 0x080fe20000400000 */
[----:B------:R-:W-:Y:S01]  /*7150*/  F2FP.TF32.F32.PACK_B R17, R17 ;  /* 0x00000011ff11723e */ /* 0x000fe200024050ff */
[----:B------:R-:W-:Y:S01]  /*7160*/  @P1 STG.E desc[UR12][R2.64+0x84], R105 ;  /* 0x0000846902001986 */ /* 0x000fe2000c10190c */
[----:B------:R-:W-:Y:S01]  /*7170*/  ISETP.GT.AND P1, PT, R0, 0x29, P3 ;  /* 0x000000290000780c */ /* 0x000fe20001f24270 */
[-C--:B0-----:R-:W-:Y:S01]  /*7180*/  FMUL R15, R108, R8.reuse ;  /* 0x000000086c0f7220 */ /* 0x081fe20000400000 */
        /* <DEDUP_REMOVED lines=98> */
[----:B------:R-:W-:Y:S01]  /*77b0*/  ISETP.GT.AND P0, PT, R0, 0x58, P2 ;  /* 0x000000580000780c */ /* 0x000fe20001704270 */
[----:B------:R-:W-:Y:S01]  /*77c0*/  IMAD.SHL.U32 R19, R16, 0x4, RZ ;  /* 0x0000000410137824 */ /* 0x000fe200078e00ff */
        /* <DEDUP_REMOVED lines=20> */
[C---:B------:R-:W-:Y:S01]  /*7910*/  ISETP.GT.AND P6, PT, R0.reuse, 0x70, P3 ;  /* 0x000000700000780c */ /* 0x040fe20001fc4270 */
        /* <DEDUP_REMOVED lines=17> */
[----:B------:R-:W-:Y:S01]  /*7a30*/  ISETP.GT.AND P5, PT, R0, 0x70, P2 ;  /* 0x000000700000780c */ /* 0x000fe200017a4270 */
[-C--:B------:R-:W-:Y:S01]  /*7a40*/  FMUL R31, R31, R8.reuse ;  /* 0x000000081f1f7220 */ /* 0x080fe20000400000 */
[----:B------:R-:W-:Y:S01]  /*7a50*/  F2FP.TF32.F32.PACK_B R17, R17 ;  /* 0x00000011ff11723e */ /* 0x000fe200024050ff */
[-C--:B0-----:R-:W-:Y:S01]  /*7a60*/  FMUL R15, R144, R8.reuse ;  /* 0x00000008900f7220 */ /* 0x081fe20000400000 */
[----:B------:R-:W-:Y:S01]  /*7a70*/  @P1 STG.E desc[UR12][R2.64+0x1a4], R141 ;  /* 0x0001a48d02001986 */ /* 0x000fe2000c10190c */
[----:B------:R-:W-:Y:S01]  /*7a80*/  ISETP.GT.AND P1, PT, R0, 0x71, P3 ;  /* 0x000000710000780c */ /* 0x000fe20001f24270 */
[-C--:B------:R-:W-:Y:S01]  /*7a90*/  FMUL R33, R33, R8.reuse ;  /* 0x0000000821217220 */ /* 0x080fe20000400000 */
[----:B------:R-:W-:Y:S01]  /*7aa0*/  F2FP.TF32.F32.PACK_B R145, R145 ;  /* 0x00000091ff91723e */ /* 0x000fe200024050ff */
[----:B------:R0:W-:Y:S01]  /*7ab0*/  @P0 STG.E desc[UR12][R12.64+0x1a0], R17 ;  /* 0x0001a0110c000986 */ /* 0x0001e2000c10190c */
[----:B------:R-:W-:Y:S01]  /*7ac0*/  F2FP.TF32.F32.PACK_B R15, R15 ;  /* 0x0000000fff0f723e */ /* 0x000fe200024050ff */
[-C--:B------:R-:W-:Y:S01]  /*7ad0*/  FMUL R35, R35, R8.reuse ;  /* 0x0000000823237220 */ /* 0x080fe20000400000 */
[-C--:B-1----:R-:W-:Y:S01]  /*7ae0*/  FMUL R9, R146, R8.reuse ;  /* 0x0000000892097220 */ /* 0x082fe20000400000 */
        /* <DEDUP_REMOVED lines=8> */
[-C--:B0-----:R-:W-:Y:S01]  /*7b70*/  FMUL R17, R148, R8.reuse ;  /* 0x0000000894117220 */ /* 0x081fe20000400000 */
[----:B------:R-:W-:Y:S01]  /*7b80*/  ISETP.GT.AND P3, PT, R0, 0x79, P3 ;  /* 0x000000790000780c */ /* 0x000fe20001f64270 */
[----:B------:R-:W-:Y:S01]  /*7b90*/  @P1 STG.E desc[UR12][R2.64+0x1c4], R145 ;  /* 0x0001c49102001986 */ /* 0x000fe2000c10190c */
[C---:B------:R-:W-:Y:S01]  /*7ba0*/  ISETP.GT.AND P1, PT, R10.reuse, 0x40, PT ;  /* 0x000000400a00780c */ /* 0x040fe20003f24270 */
[-C--:B------:R-:W-:Y:S01]  /*7bb0*/  FMUL R41, R41, R8.reuse ;  /* 0x0000000829297220 */ /* 0x080fe20000400000 */
[----:B------:R-:W-:Y:S01]  /*7bc0*/  F2FP.TF32.F32.PACK_B R17, R17 ;  /* 0x00000011ff11723e */ /* 0x000fe200024050ff */
[----:B------:R0:W-:Y:S01]  /*7bd0*/  @P5 STG.E desc[UR12][R12.64+0x1c0], R9 ;  /* 0x0001c0090c005986 */ /* 0x0001e2000c10190c */
[----:B------:R-:W-:Y:S01]  /*7be0*/  ISETP.GT.AND P0, PT, R10, 0x48, PT ;  /* 0x000000480a00780c */ /* 0x000fe20003f04270 */
[-C--:B------:R-:W-:Y:S01]  /*7bf0*/  FMUL R43, R43, R8.reuse ;  /* 0x000000082b2b7220 */ /* 0x080fe20000400000 */
[----:B------:R-:W-:Y:S01]  /*7c00*/  F2FP.TF32.F32.PACK_B R149, R149 ;  /* 0x00000095ff95723e */ /* 0x000fe200024050ff */
[----:B------:R-:W-:Y:S01]  /*7c10*/  @P6 STG.E desc[UR12][R12.64+0x1c4], R147 ;  /* 0x0001c4930c006986 */ /* 0x000fe2000c10190c */
[----:B-1----:R-:W-:Y:S01]  /*7c20*/  SHF.L.U64.HI R15, R16, 0x2, R11 ;  /* 0x00000002100f7819 */ /* 0x002fe2000001020b */
[----:B------:R-:W-:Y:S01]  /*7c30*/  FMUL R45, R45, R8 ;  /* 0x000000082d2d7220 */ /* 0x000fe20000400000 */
[----:B------:R-:W-:Y:S01]  /*7c40*/  IADD3 R10, P5, R19, R2, RZ ;  /* 0x00000002130a7210 */ /* 0x000fe20007fbe0ff */
[----:B------:R1:W-:Y:S01]  /*7c50*/  @P4 STG.E desc[UR12][R2.64+0x1e0], R17 ;  /* 0x0001e01102004986 */ /* 0x0003e2000c10190c */
[C---:B------:R-:W-:Y:S01]  /*7c60*/  ISETP.GT.AND P4, PT, R0.reuse, 0x78, P2 ;  /* 0x000000780000780c */ /* 0x040fe20001784270 */
[-C--:B------:R-:W-:Y:S01]  /*7c70*/  FMUL R47, R47, R8.reuse ;  /* 0x000000082f2f7220 */ /* 0x080fe20000400000 */
[C---:B------:R-:W-:Y:S01]  /*7c80*/  ISETP.GT.AND P2, PT, R0.reuse, 0x79, P2 ;  /* 0x000000790000780c */ /* 0x040fe20001744270 */
[----:B------:R2:W-:Y:S01]  /*7c90*/  @P3 STG.E desc[UR12][R2.64+0x1e4], R149 ;  /* 0x0001e49502003986 */ /* 0x0005e2000c10190c */
[----:B------:R-:W-:Y:S01]  /*7ca0*/  IMAD.X R11, R15, 0x1, R3, P5 ;  /* 0x000000010f0b7824 */ /* 0x000fe200028e0603 */
[----:B------:R-:W-:Y:S01]  /*7cb0*/  ISETP.GT.AND P3, PT, R0, 0x1, P1 ;  /* 0x000000010000780c */ /* 0x000fe20000f64270 */
[----:B0-----:R-:W-:Y:S01]  /*7cc0*/  FMUL R9, R150, R8 ;  /* 0x0000000896097220 */ /* 0x001fe20000400000 */
[----:B------:R-:W-:Y:S01]  /*7cd0*/  IADD3 R14, P5, P6, R7, R2, R19 ;  /* 0x00000002070e7210 */ /* 0x000fe20007ebe013 */
[-C--:B------:R-:W-:Y:S01]  /*7ce0*/  FMUL R49, R49, R8.reuse ;  /* 0x0000000831317220 */ /* 0x080fe20000400000 */
[----:B------:R-:W-:Y:S01]  /*7cf0*/  F2FP.TF32.F32.PACK_B R151, R151 ;  /* 0x00000097ff97723e */ /* 0x000fe200024050ff */
[-C--:B------:R-:W-:Y:S01]  /*7d00*/  FMUL R51, R51, R8.reuse ;  /* 0x0000000833337220 */ /* 0x080fe20000400000 */
[----:B------:R-:W-:Y:S01]  /*7d10*/  IADD3.X R15, R5, R3, R15, P5, P6 ;  /* 0x00000003050f7210 */ /* 0x000fe20002fec40f */
[-C--:B-1----:R-:W-:Y:S01]  /*7d20*/  FMUL R17, R24, R8.reuse ;  /* 0x0000000818117220 */ /* 0x082fe20000400000 */
[----:B------:R-:W-:Y:S01]  /*7d30*/  F2FP.TF32.F32.PACK_B R9, R9 ;  /* 0x00000009ff09723e */ /* 0x000fe200024050ff */
[-C--:B------:R-:W-:Y:S01]  /*7d40*/  FMUL R53, R53, R8.reuse ;  /* 0x0000000835357220 */ /* 0x080fe20000400000 */
[----:B--2---:R-:W-:Y:S01]  /*7d50*/  @P4 IMAD.MOV.U32 R2, RZ, RZ, R12 ;  /* 0x000000ffff024224 */ /* 0x004fe200078e000c */
[----:B------:R-:W-:Y:S01]  /*7d60*/  F2FP.TF32.F32.PACK_B R25, R25 ;  /* 0x00000019ff19723e */ /* 0x000fe200024050ff */
[----:B------:R-:W-:Y:S01]  /*7d70*/  @P4 IMAD.MOV.U32 R3, RZ, RZ, R13 ;  /* 0x000000ffff034224 */ /* 0x000fe200078e000d */
[----:B------:R-:W-:Y:S01]  /*7d80*/  ISETP.GT.AND P5, PT, R0, RZ, P1 ;  /* 0x000000ff0000720c */ /* 0x000fe20000fa4270 */
[-C--:B------:R-:W-:Y:S01]  /*7d90*/  FMUL R55, R55, R8.reuse ;  /* 0x0000000837377220 */ /* 0x080fe20000400000 */
[----:B------:R-:W-:Y:S01]  /*7da0*/  F2FP.TF32.F32.PACK_B R17, R17 ;  /* 0x00000011ff11723e */ /* 0x000fe200024050ff */
[-C--:B------:R-:W-:Y:S01]  /*7db0*/  FMUL R57, R57, R8.reuse ;  /* 0x0000000839397220 */ /* 0x080fe20000400000 */
[----:B------:R0:W-:Y:S01]  /*7dc0*/  @P4 STG.E desc[UR12][R2.64+0x1e0], R9 ;  /* 0x0001e00902004986 */ /* 0x0001e2000c10190c */
[----:B------:R-:W-:Y:S01]  /*7dd0*/  IADD3 R4, P4, R10, R7, RZ ;  /* 0x000000070a047210 */ /* 0x000fe20007f9e0ff */
[-C--:B------:R-:W-:Y:S01]  /*7de0*/  FMUL R7, R26, R8.reuse ;  /* 0x000000081a077220 */ /* 0x080fe20000400000 */
[----:B------:R-:W-:Y:S01]  /*7df0*/  F2FP.TF32.F32.PACK_B R27, R27 ;  /* 0x0000001bff1b723e */ /* 0x000fe200024050ff */
[----:B------:R1:W-:Y:S01]  /*7e00*/  @P2 STG.E desc[UR12][R12.64+0x1e4], R151 ;  /* 0x0001e4970c002986 */ /* 0x0003e2000c10190c */
[C---:B------:R-:W-:Y:S01]  /*7e10*/  ISETP.GT.AND P2, PT, R0.reuse, RZ, P0 ;  /* 0x000000ff0000720c */ /* 0x040fe20000744270 */
[----:B------:R-:W-:Y:S01]  /*7e20*/  IMAD.X R5, R11, 0x1, R5, P4 ;  /* 0x000000010b057824 */ /* 0x000fe200020e0605 */
[----:B------:R-:W-:Y:S01]  /*7e30*/  F2FP.TF32.F32.PACK_B R7, R7 ;  /* 0x00000007ff07723e */ /* 0x000fe200024050ff */
[----:B------:R-:W-:Y:S01]  /*7e40*/  @P3 STG.E desc[UR12][R10.64+0x4], R25 ;  /* 0x000004190a003986 */ /* 0x000fe2000c10190c */
[C---:B------:R-:W-:Y:S01]  /*7e50*/  ISETP.GT.AND P3, PT, R0.reuse, 0x1, P0 ;  /* 0x000000010000780c */ /* 0x040fe20000764270 */
[-C--:B------:R-:W-:Y:S01]  /*7e60*/  FMUL R59, R59, R8.reuse ;  /* 0x000000083b3b7220 */ /* 0x080fe20000400000 */
[C---:B------:R-:W-:Y:S01]  /*7e70*/  ISETP.GT.AND P4, PT, R0.reuse, 0x8, P1 ;  /* 0x000000080000780c */ /* 0x040fe20000f84270 */
[----:B------:R-:W-:Y:S01]  /*7e80*/  @P5 STG.E desc[UR12][R10.64], R17 ;  /* 0x000000110a005986 */ /* 0x000fe2000c10190c */
[----:B------:R-:W-:Y:S01]  /*7e90*/  ISETP.GT.AND P5, PT, R0, 0x9, P1 ;  /* 0x000000090000780c */ /* 0x000fe20000fa4270 */
[-C--:B0-----:R-:W-:Y:S01]  /*7ea0*/  FMUL R9, R28, R8.reuse ;  /* 0x000000081c097220 */ /* 0x081fe20000400000 */
[----:B------:R-:W-:Y:S01]  /*7eb0*/  F2FP.TF32.F32.PACK_B R29, R29 ;  /* 0x0000001dff1d723e */ /* 0x000fe200024050ff */
[-C--:B-1----:R-:W-:Y:S01]  /*7ec0*/  FMUL R13, R30, R8.reuse ;  /* 0x000000081e0d7220 */ /* 0x082fe20000400000 */
[----:B------:R-:W-:Y:S01]  /*7ed0*/  F2FP.TF32.F32.PACK_B R31, R31 ;  /* 0x0000001fff1f723e */ /* 0x000fe200024050ff */
[----:B------:R0:W-:Y:S01]  /*7ee0*/  @P2 STG.E desc[UR12][R4.64], R7 ;  /* 0x0000000704002986 */ /* 0x0001e2000c10190c */
[C---:B------:R-:W-:Y:S01]  /*7ef0*/  ISETP.GT.AND P2, PT, R0.reuse, 0x8, P0 ;  /* 0x000000080000780c */ /* 0x040fe20000744270 */
[-C--:B------:R-:W-:Y:S01]  /*7f00*/  FMUL R61, R61, R8.reuse ;  /* 0x000000083d3d7220 */ /* 0x080fe20000400000 */
[----:B------:R-:W-:Y:S01]  /*7f10*/  F2FP.TF32.F32.PACK_B R9, R9 ;  /* 0x00000009ff09723e */ /* 0x000fe200024050ff */
[----:B------:R-:W-:Y:S01]  /*7f20*/  @P3 IMAD.MOV.U32 R2, RZ, RZ, R4 ;  /* 0x000000ffff023224 */ /* 0x000fe200078e0004 */
[----:B------:R-:W-:Y:S01]  /*7f30*/  F2FP.TF32.F32.PACK_B R13, R13 ;  /* 0x0000000dff0d723e */ /* 0x000fe200024050ff */
[----:B------:R-:W-:Y:S01]  /*7f40*/  @P3 IMAD.MOV.U32 R3, RZ, RZ, R5 ;  /* 0x000000ffff033224 */ /* 0x000fe200078e0005 */
[----:B------:R-:W-:Y:S01]  /*7f50*/  F2FP.TF32.F32.PACK_B R33, R33 ;  /* 0x00000021ff21723e */ /* 0x000fe200024050ff */
[-C--:B------:R-:W-:Y:S01]  /*7f60*/  FMUL R63, R63, R8.reuse ;  /* 0x000000083f3f7220 */ /* 0x080fe20000400000 */
[----:B------:R-:W-:Y:S01]  /*7f70*/  F2FP.TF32.F32.PACK_B R35, R35 ;  /* 0x00000023ff23723e */ /* 0x000fe200024050ff */
[-C--:B------:R-:W-:Y:S01]  /*7f80*/  FMUL R65, R65, R8.reuse ;  /* 0x0000000841417220 */ /* 0x080fe20000400000 */
        /* <DEDUP_REMOVED lines=22> */
[----:B------:R-:W-:Y:S01]  /*80f0*/  FMUL R73, R73, R8 ;  /* 0x0000000849497220 */ /* 0x000fe20000400000 */
[----:B------:R-:W-:Y:S01]  /*8100*/  F2FP.TF32.F32.PACK_B R9, R9 ;  /* 0x00000009ff09723e */ /* 0x000fe200024050ff */
[----:B------:R-:W-:Y:S01]  /*8110*/  @P5 STG.E desc[UR12][R10.64+0x44], R33 ;  /* 0x000044210a005986 */ /* 0x000fe2000c10190c */
[----:B------:R-:W-:Y:S01]  /*8120*/  ISETP.GT.AND P5, PT, R0, 0x19, P1 ;  /* 0x000000190000780c */ /* 0x000fe20000fa4270 */
[----:B------:R-:W-:-:S02]  /*8130*/  @P2 IMAD.MOV.U32 R2, RZ, RZ, R14 ;  /* 0x000000ffff022224 */ /* 0x000fc400078e000e */
[-C--:B-1----:R-:W-:Y:S01]  /*8140*/  FMUL R5, R36, R8.reuse ;  /* 0x0000000824057220 */ /* 0x082fe20000400000 */
[----:B------:R-:W-:Y:S01]  /*8150*/  @P2 IMAD.MOV.U32 R3, RZ, RZ, R15 ;  /* 0x000000ffff032224 */ /* 0x000fe200078e000f */
[----:B------:R-:W-:Y:S01]  /*8160*/  F2FP.TF32.F32.PACK_B R45, R45 ;  /* 0x0000002dff2d723e */ /* 0x000fe200024050ff */
[-C--:B------:R-:W-:Y:S01]  /*8170*/  FMUL R75, R75, R8.reuse ;  /* 0x000000084b4b7220 */ /* 0x080fe20000400000 */
[----:B------:R-:W-:Y:S01]  /*8180*/  F2FP.TF32.F32.PACK_B R47, R47 ;  /* 0x0000002fff2f723e */ /* 0x000fe200024050ff */
[-C--:B0-----:R-:W-:Y:S01]  /*8190*/  FMUL R7, R38, R8.reuse ;  /* 0x0000000826077220 */ /* 0x081fe20000400000 */
[----:B------:R0:W-:Y:S01]  /*81a0*/  @P2 STG.E desc[UR12][R2.64+0x40], R9 ;  /* 0x0000400902002986 */ /* 0x0001e2000c10190c */
[----:B------:R-:W-:Y:S01]  /*81b0*/  ISETP.GT.AND P2, PT, R0, 0x18, P0 ;  /* 0x000000180000780c */ /* 0x000fe20000744270 */
[-C--:B------:R-:W-:Y:S01]  /*81c0*/  FMUL R77, R77, R8.reuse ;  /* 0x000000084d4d7220 */ /* 0x080fe20000400000 */
[----:B------:R-:W-:Y:S01]  /*81d0*/  F2FP.TF32.F32.PACK_B R5, R5 ;  /* 0x00000005ff05723e */ /* 0x000fe200024050ff */
[-C--:B------:R-:W-:Y:S01]  /*81e0*/  FMUL R13, R78, R8.reuse ;  /* 0x000000084e0d7220 */ /* 0x080fe20000400000 */
[----:B------:R-:W-:Y:S01]  /*81f0*/  F2FP.TF32.F32.PACK_B R7, R7 ;  /* 0x00000007ff07723e */ /* 0x000fe200024050ff */
[-C--:B------:R-:W-:Y:S01]  /*8200*/  FMUL R79, R79, R8.reuse ;  /* 0x000000084f4f7220 */ /* 0x080fe20000400000 */
[----:B------:R-:W-:Y:S01]  /*8210*/  F2FP.TF32.F32.PACK_B R49, R49 ;  /* 0x00000031ff31723e */ /* 0x000fe200024050ff */
[-C--:B------:R-:W-:Y:S01]  /*8220*/  FMUL R81, R81, R8.reuse ;  /* 0x0000000851517220 */ /* 0x080fe20000400000 */
[----:B------:R-:W-:Y:S01]  /*8230*/  F2FP.TF32.F32.PACK_B R51, R51 ;  /* 0x00000033ff33723e */ /* 0x000fe200024050ff */
[----:B------:R-:W-:Y:S01]  /*8240*/  FMUL R83, R83, R8 ;  /* 0x0000000853537220 */ /* 0x000fe20000400000 */
[----:B------:R-:W-:Y:S01]  /*8250*/  F2FP.TF32.F32.PACK_B R53, R53 ;  /* 0x00000035ff35723e */ /* 0x000fe200024050ff */
[----:B0-----:R-:W-:-:S02]  /*8260*/  @P3 IMAD.MOV.U32 R2, RZ, RZ, R14 ;  /* 0x000000ffff023224 */ /* 0x001fc400078e000e */
[-C--:B------:R-:W-:Y:S01]  /*8270*/  FMUL R9, R40, R8.reuse ;  /* 0x0000000828097220 */ /* 0x080fe20000400000 */
[----:B------:R-:W-:Y:S01]  /*8280*/  @P3 IMAD.MOV.U32 R3, RZ, RZ, R15 ;  /* 0x000000ffff033224 */ /* 0x000fe200078e000f */
[----:B------:R-:W-:Y:S01]  /*8290*/  F2FP.TF32.F32.PACK_B R55, R55 ;  /* 0x00000037ff37723e */ /* 0x000fe200024050ff */
[-C--:B------:R-:W-:Y:S01]  /*82a0*/  FMUL R17, R84, R8.reuse ;  /* 0x0000000854117220 */ /* 0x080fe20000400000 */
[----:B------:R-:W-:Y:S01]  /*82b0*/  F2FP.TF32.F32.PACK_B R57, R57 ;  /* 0x00000039ff39723e */ /* 0x000fe200024050ff */
[-C--:B------:R-:W-:Y:S01]  /*82c0*/  FMUL R85, R85, R8.reuse ;  /* 0x0000000855557220 */ /* 0x080fe20000400000 */
[----:B------:R0:W-:Y:S01]  /*82d0*/  @P3 STG.E desc[UR12][R2.64+0x44], R35 ;  /* 0x0000442302003986 */ /* 0x0001e2000c10190c */
[----:B------:R-:W-:Y:S01]  /*82e0*/  ISETP.GT.AND P3, PT, R0, 0x19, P0 ;  /* 0x000000190000780c */ /* 0x000fe20000764270 */
[----:B------:R-:W-:Y:S01]  /*82f0*/  FMUL R19, R86, R8 ;  /* 0x0000000856137220 */ /* 0x000fe20000400000 */
[----:B------:R-:W-:Y:S01]  /*8300*/  F2FP.TF32.F32.PACK_B R9, R9 ;  /* 0x00000009ff09723e */ /* 0x000fe200024050ff */
[----:B------:R1:W-:Y:S01]  /*8310*/  @P4 STG.E desc[UR12][R10.64+0x60], R5 ;  /* 0x000060050a004986 */ /* 0x0003e2000c10190c */
[----:B------:R-:W-:-:S02]  /*8320*/  ISETP.GT.AND P4, PT, R0, 0x20, P1 ;  /* 0x000000200000780c */ /* 0x000fc40000f84270 */
[----:B------:R-:W-:Y:S01]  /*8330*/  F2FP.TF32.F32.PACK_B R59, R59 ;  /* 0x0000003bff3b723e */ /* 0x000fe200024050ff */
[----:B------:R-:W-:Y:S01]  /*8340*/  @P5 STG.E desc[UR12][R10.64+0x64], R37 ;  /* 0x000064250a005986 */ /* 0x000fe2000c10190c */
[----:B------:R-:W-:Y:S02]  /*8350*/  ISETP.GT.AND P5, PT, R0, 0x21, P1 ;  /* 0x000000210000780c */ /* 0x000fe40000fa4270 */
[----:B------:R-:W-:Y:S01]  /*8360*/  F2FP.TF32.F32.PACK_B R61, R61 ;  /* 0x0000003dff3d723e */ /* 0x000fe200024050ff */
[----:B0-----:R-:W-:Y:S01]  /*8370*/  @P2 IMAD.MOV.U32 R2, RZ, RZ, R14 ;  /* 0x000000ffff022224 */ /* 0x001fe200078e000e */
[----:B------:R-:W-:Y:S01]  /*8380*/  F2FP.TF32.F32.PACK_B R63, R63 ;  /* 0x0000003fff3f723e */ /* 0x000fe200024050ff */
[----:B------:R-:W-:Y:S01]  /*8390*/  @P2 IMAD.MOV.U32 R3, RZ, RZ, R15 ;  /* 0x000000ffff032224 */ /* 0x000fe200078e000f */
[----:B------:R-:W-:Y:S01]  /*83a0*/  F2FP.TF32.F32.PACK_B R65, R65 ;  /* 0x00000041ff41723e */ /* 0x000fe200024050ff */
[----:B-1----:R-:W-:Y:S01]  /*83b0*/  FMUL R5, R42, R8 ;  /* 0x000000082a057220 */ /* 0x002fe20000400000 */
[----:B------:R-:W-:-:S02]  /*83c0*/  ISETP.GT.AND P6, PT, R0, 0x59, P1 ;  /* 0x000000590000780c */ /* 0x000fc40000fc4270 */
[----:B------:R0:W-:Y:S01]  /*83d0*/  @P2 STG.E desc[UR12][R2.64+0x60], R7 ;  /* 0x0000600702002986 */ /* 0x0001e2000c10190c */
[----:B------:R-:W-:Y:S02]  /*83e0*/  ISETP.GT.AND P2, PT, R0, 0x20, P0 ;  /* 0x000000200000780c */ /* 0x000fe40000744270 */
[----:B------:R-:W-:Y:S02]  /*83f0*/  F2FP.TF32.F32.PACK_B R5, R5 ;  /* 0x00000005ff05723e */ /* 0x000fe400024050ff */
[----:B------:R-:W-:Y:S02]  /*8400*/  F2FP.TF32.F32.PACK_B R67, R67 ;  /* 0x00000043ff43723e */ /* 0x000fe400024050ff */
[----:B------:R-:W-:Y:S02]  /*8410*/  F2FP.TF32.F32.PACK_B R69, R69 ;  /* 0x00000045ff45723e */ /* 0x000fe400024050ff */
[----:B------:R-:W-:Y:S02]  /*8420*/  F2FP.TF32.F32.PACK_B R71, R71 ;  /* 0x00000047ff47723e */ /* 0x000fe400024050ff */
[----:B------:R-:W-:Y:S01]  /*8430*/  F2FP.TF32.F32.PACK_B R73, R73 ;  /* 0x00000049ff49723e */ /* 0x000fe200024050ff */
[----:B0-----:R-:W-:-:S02]  /*8440*/  @P3 IMAD.MOV.U32 R2, RZ, RZ, R14 ;  /* 0x000000ffff023224 */ /* 0x001fc400078e000e */
[----:B------:R-:W-:Y:S01]  /*8450*/  FMUL R7, R44, R8 ;  /* 0x000000082c077220 */ /* 0x000fe20000400000 */
[----:B------:R-:W-:Y:S01]  /*8460*/  @P3 IMAD.MOV.U32 R3, RZ, RZ, R15 ;  /* 0x000000ffff033224 */ /* 0x000fe200078e000f */
[----:B------:R-:W-:Y:S02]  /*8470*/  F2FP.TF32.F32.PACK_B R75, R75 ;  /* 0x0000004bff4b723e */ /* 0x000fe400024050ff */
[----:B------:R-:W-:Y:S02]  /*8480*/  F2FP.TF32.F32.PACK_B R77, R77 ;  /* 0x0000004dff4d723e */ /* 0x000fe400024050ff */
[----:B------:R0:W-:Y:S01]  /*8490*/  @P3 STG.E desc[UR12][R2.64+0x64], R39 ;  /* 0x0000642702003986 */ /* 0x0001e2000c10190c */
[C---:B------:R-:W-:Y:S02]  /*84a0*/  ISETP.GT.AND P3, PT, R0.reuse, 0x21, P0 ;  /* 0x000000210000780c */ /* 0x040fe40000764270 */
        /* <DEDUP_REMOVED lines=12> */
[----:B------:R-:W-:-:S02]  /*8570*/  F2FP.TF32.F32.PACK_B R17, R17 ;  /* 0x00000011ff11723e */ /* 0x000fc400024050ff */
[----:B------:R0:W-:Y:S01]  /*8580*/  @P2 STG.E desc[UR12][R2.64+0x80], R5 ;  /* 0x0000800502002986 */ /* 0x0001e2000c10190c */
[----:B------:R-:W-:Y:S02]  /*8590*/  ISETP.GT.AND P2, PT, R0, 0x28, P0 ;  /* 0x000000280000780c */ /* 0x000fe40000744270 */
[----:B------:R-:W-:Y:S02]  /*85a0*/  F2FP.TF32.F32.PACK_B R9, R9 ;  /* 0x00000009ff09723e */ /* 0x000fe400024050ff */
[----:B------:R-:W-:Y:S02]  /*85b0*/  F2FP.TF32.F32.PACK_B R85, R85 ;  /* 0x00000055ff55723e */ /* 0x000fe400024050ff */
[----:B------:R-:W-:Y:S01]  /*85c0*/  F2FP.TF32.F32.PACK_B R19, R19 ;  /* 0x00000013ff13723e */ /* 0x000fe200024050ff */
[----:B0-----:R-:W-:Y:S02]  /*85d0*/  @P3 IMAD.MOV.U32 R2, RZ, RZ, R14 ;  /* 0x000000ffff023224 */ /* 0x001fe400078e000e */
[----:B------:R-:W-:Y:S01]  /*85e0*/  FMUL R5, R48, R8 ;  /* 0x0000000830057220 */ /* 0x000fe20000400000 */
[----:B------:R-:W-:-:S04]  /*85f0*/  @P3 IMAD.MOV.U32 R3, RZ, RZ, R15 ;  /* 0x000000ffff033224 */ /* 0x000fc800078e000f */
[----:B------:R-:W-:Y:S01]  /*8600*/  F2FP.TF32.F32.PACK_B R5, R5 ;  /* 0x00000005ff05723e */ /* 0x000fe200024050ff */
[----:B------:R0:W-:Y:S01]  /*8610*/  @P3 STG.E desc[UR12][R2.64+0x84], R43 ;  /* 0x0000842b02003986 */ /* 0x0001e2000c10190c */
[----:B------:R-:W-:-:S03]  /*8620*/  ISETP.GT.AND P3, PT, R0, 0x29, P0 ;  /* 0x000000290000780c */ /* 0x000fc60000764270 */
[----:B------:R1:W-:Y:S01]  /*8630*/  @P4 STG.E desc[UR12][R10.64+0xa0], R7 ;  /* 0x0000a0070a004986 */ /* 0x0003e2000c10190c */
[----:B------:R-:W-:-:S03]  /*8640*/  ISETP.GT.AND P4, PT, R0, 0x30, P1 ;  /* 0x000000300000780c */ /* 0x000fc60000f84270 */
[----:B------:R-:W-:Y:S01]  /*8650*/  @P5 STG.E desc[UR12][R10.64+0xa4], R45 ;  /* 0x0000a42d0a005986 */ /* 0x000fe2000c10190c */
[----:B------:R-:W-:Y:S01]  /*8660*/  ISETP.GT.AND P5, PT, R0, 0x31, P1 ;  /* 0x000000310000780c */ /* 0x000fe20000fa4270 */
[----:B0-----:R-:W-:Y:S02]  /*8670*/  @P2 IMAD.MOV.U32 R2, RZ, RZ, R14 ;  /* 0x000000ffff022224 */ /* 0x001fe400078e000e */
[----:B------:R-:W-:Y:S02]  /*8680*/  @P2 IMAD.MOV.U32 R3, RZ, RZ, R15 ;  /* 0x000000ffff032224 */ /* 0x000fe400078e000f */
[----:B-1----:R-:W-:-:S03]  /*8690*/  FMUL R7, R50, R8 ;  /* 0x0000000832077220 */ /* 0x002fc60000400000 */
[----:B------:R0:W-:Y:S01]  /*86a0*/  @P2 STG.E desc[UR12][R2.64+0xa0], R9 ;  /* 0x0000a00902002986 */ /* 0x0001e2000c10190c */
[----:B------:R-:W-:Y:S02]  /*86b0*/  ISETP.GT.AND P2, PT, R0, 0x30, P0 ;  /* 0x000000300000780c */ /* 0x000fe40000744270 */
        /* <DEDUP_REMOVED lines=114> */
[-C--:B------:R-:W-:Y:S01]  /*8de0*/  FMUL R7, R82, R8.reuse ;  /* 0x0000000852077220 */ /* 0x080fe20000400000 */
[----:B------:R-:W-:Y:S02]  /*8df0*/  @P6 IMAD.MOV.U32 R3, RZ, RZ, R15 ;  /* 0x000000ffff036224 */ /* 0x000fe400078e000f */
[----:B------:R-:W-:Y:S02]  /*8e00*/  FMUL R8, R87, R8 ;  /* 0x0000000857087220 */ /* 0x000fe40000400000 */
[----:B------:R-:W-:Y:S01]  /*8e10*/  F2FP.TF32.F32.PACK_B R7, R7 ;  /* 0x00000007ff07723e */ /* 0x000fe200024050ff */
[----:B------:R0:W-:Y:S01]  /*8e20*/  @P6 STG.E desc[UR12][R2.64+0x184], R75 ;  /* 0x0001844b02006986 */ /* 0x0001e2000c10190c */
[----:B------:R-:W-:-:S03]  /*8e30*/  ISETP.GT.AND P6, PT, R0, 0x70, P1 ;  /* 0x000000700000780c */ /* 0x000fc60000fc4270 */
[----:B------:R-:W-:Y:S01]  /*8e40*/  @P2 STG.E desc[UR12][R10.64+0x1a0], R9 ;  /* 0x0001a0090a002986 */ /* 0x000fe2000c10190c */
[----:B------:R-:W-:-:S03]  /*8e50*/  ISETP.GT.AND P2, PT, R0, 0x71, P1 ;  /* 0x000000710000780c */ /* 0x000fc60000f44270 */
[----:B------:R-:W-:Y:S01]  /*8e60*/  @P5 STG.E desc[UR12][R10.64+0x1a4], R77 ;  /* 0x0001a44d0a005986 */ /* 0x000fe2000c10190c */
[----:B------:R-:W-:Y:S01]  /*8e70*/  ISETP.GT.AND P5, PT, R0, 0x70, P0 ;  /* 0x000000700000780c */ /* 0x000fe200007a4270 */
[----:B0-----:R-:W-:Y:S02]  /*8e80*/  @P3 IMAD.MOV.U32 R2, RZ, RZ, R14 ;  /* 0x000000ffff023224 */ /* 0x001fe400078e000e */
[----:B------:R-:W-:-:S05]  /*8e90*/  @P3 IMAD.MOV.U32 R3, RZ, RZ, R15 ;  /* 0x000000ffff033224 */ /* 0x000fca00078e000f */
[----:B------:R0:W-:Y:S01]  /*8ea0*/  @P3 STG.E desc[UR12][R2.64+0x1a0], R13 ;  /* 0x0001a00d02003986 */ /* 0x0001e2000c10190c */
[C---:B------:R-:W-:Y:S02]  /*8eb0*/  ISETP.GT.AND P3, PT, R0.reuse, 0x78, P1 ;  /* 0x000000780000780c */ /* 0x040fe40000f64270 */
[----:B------:R-:W-:Y:S01]  /*8ec0*/  ISETP.GT.AND P1, PT, R0, 0x79, P1 ;  /* 0x000000790000780c */ /* 0x000fe20000f24270 */
[----:B0-----:R-:W-:Y:S02]  /*8ed0*/  @P4 IMAD.MOV.U32 R2, RZ, RZ, R14 ;  /* 0x000000ffff024224 */ /* 0x001fe400078e000e */
[----:B------:R-:W-:-:S05]  /*8ee0*/  @P4 IMAD.MOV.U32 R3, RZ, RZ, R15 ;  /* 0x000000ffff034224 */ /* 0x000fca00078e000f */
[----:B------:R0:W-:Y:S01]  /*8ef0*/  @P4 STG.E desc[UR12][R2.64+0x1a4], R79 ;  /* 0x0001a44f02004986 */ /* 0x0001e2000c10190c */
[----:B------:R-:W-:-:S03]  /*8f00*/  ISETP.GT.AND P4, PT, R0, 0x71, P0 ;  /* 0x000000710000780c */ /* 0x000fc60000784270 */
[----:B------:R-:W-:Y:S01]  /*8f10*/  @P6 STG.E desc[UR12][R10.64+0x1c0], R5 ;  /* 0x0001c0050a006986 */ /* 0x000fe2000c10190c */
[C---:B------:R-:W-:Y:S02]  /*8f20*/  ISETP.GT.AND P6, PT, R0.reuse, 0x78, P0 ;  /* 0x000000780000780c */ /* 0x040fe400007c4270 */
[----:B------:R-:W-:Y:S01]  /*8f30*/  ISETP.GT.AND P0, PT, R0, 0x79, P0 ;  /* 0x000000790000780c */ /* 0x000fe20000704270 */
[----:B------:R-:W-:Y:S01]  /*8f40*/  @P2 STG.E desc[UR12][R10.64+0x1c4], R81 ;  /* 0x0001c4510a002986 */ /* 0x000fe2000c10190c */
[----:B0-----:R-:W-:Y:S02]  /*8f50*/  @P5 IMAD.MOV.U32 R2, RZ, RZ, R14 ;  /* 0x000000ffff025224 */ /* 0x001fe400078e000e */
[----:B------:R-:W-:-:S05]  /*8f60*/  @P5 IMAD.MOV.U32 R3, RZ, RZ, R15 ;  /* 0x000000ffff035224 */ /* 0x000fca00078e000f */
[----:B------:R0:W-:Y:S02]  /*8f70*/  @P5 STG.E desc[UR12][R2.64+0x1c0], R7 ;  /* 0x0001c00702005986 */ /* 0x0001e4000c10190c */
[----:B0-----:R-:W-:Y:S02]  /*8f80*/  @P4 IMAD.MOV.U32 R2, RZ, RZ, R14 ;  /* 0x000000ffff024224 */ /* 0x001fe400078e000e */
[----:B------:R-:W-:-:S05]  /*8f90*/  @P4 IMAD.MOV.U32 R3, RZ, RZ, R15 ;  /* 0x000000ffff034224 */ /* 0x000fca00078e000f */
[----:B------:R0:W-:Y:S04]  /*8fa0*/  @P4 STG.E desc[UR12][R2.64+0x1c4], R83 ;  /* 0x0001c45302004986 */ /* 0x0001e8000c10190c */
[----:B------:R1:W-:Y:S04]  /*8fb0*/  @P3 STG.E desc[UR12][R10.64+0x1e0], R17 ;  /* 0x0001e0110a003986 */ /* 0x0003e8000c10190c */
[----:B------:R1:W-:Y:S01]  /*8fc0*/  @P1 STG.E desc[UR12][R10.64+0x1e4], R85 ;  /* 0x0001e4550a001986 */ /* 0x0003e2000c10190c */
[----:B0-----:R-:W-:Y:S02]  /*8fd0*/  @P6 IMAD.MOV.U32 R2, RZ, RZ, R14 ;  /* 0x000000ffff026224 */ /* 0x001fe400078e000e */
[----:B------:R-:W-:-:S05]  /*8fe0*/  @P6 IMAD.MOV.U32 R3, RZ, RZ, R15 ;  /* 0x000000ffff036224 */ /* 0x000fca00078e000f */
[----:B------:R1:W-:Y:S01]  /*8ff0*/  @P6 STG.E desc[UR12][R2.64+0x1e0], R19 ;  /* 0x0001e01302006986 */ /* 0x0003e2000c10190c */
[----:B------:R-:W-:Y:S05]  /*9000*/  @!P0 EXIT ;  /* 0x000000000000894d */ /* 0x000fea0003800000 */
[----:B-1----:R-:W-:-:S05]  /*9010*/  F2FP.TF32.F32.PACK_B R3, R8 ;  /* 0x00000008ff03723e */ /* 0x002fca00024050ff */
[----:B------:R-:W-:Y:S01]  /*9020*/  STG.E desc[UR12][R14.64+0x1e4], R3 ;  /* 0x0001e4030e007986 */ /* 0x000fe2000c10190c */
[----:B------:R-:W-:Y:S05]  /*9030*/  EXIT ;  /* 0x000000000000794d */ /* 0x000fea0003800000 */
.L_x_9:
[----:B------:R-:W-:-:S13]  /*9040*/  ISETP.NE.AND P0, PT, R4, RZ, PT ;  /* 0x000000ff0400720c */ /* 0x000fda0003f05270 */
[----:B------:R-:W-:Y:S05]  /*9050*/  @P0 EXIT ;  /* 0x000000000000094d */ /* 0x000fea0003800000 */
[----:B------:R-:W-:Y:S01]  /*9060*/  ELECT P0, URZ, PT ;  /* 0x00000000003f782f */ /* 0x000fe20003800000 */
[----:B------:R-:W-:-:S12]  /*9070*/  BSSY B0, `(.L_x_272) ;  /* 0x0000070000007945 */ /* 0x000fd80003800000 */
[----:B------:R-:W-:Y:S05]  /*9080*/  @!P0 BRA `(.L_x_273) ;  /* 0x0000000400b88947 */ /* 0x000fea0003800000 */
[----:B------:R-:W-:Y:S02]  /*9090*/  ISETP.GE.AND P0, PT, R2, 0x1, PT ;  /* 0x000000010200780c */ /* 0x000fe40003f06270 */
[----:B------:R-:W-:-:S04]  /*90a0*/  SHF.R.S32.HI R5, RZ, 0x1f, R6 ;  /* 0x0000001fff057819 */ /* 0x000fc80000011406 */
[----:B------:R-:W-:-:S07]  /*90b0*/  LEA.HI R4, R5, R6, RZ, 0x7 ;  /* 0x0000000605047211 */ /* 0x000fce00078f38ff */
[----:B------:R-:W-:Y:S05]  /*90c0*/  @!P0 BRA `(.L_x_273) ;  /* 0x0000000400a88947 */ /* 0x000fea0003800000 */
[----:B------:R-:W2:Y:S01]  /*90d0*/  S2R R5, SR_CTAID.X ;  /* 0x0000000000057919 */ /* 0x000ea20000002500 */
[----:B------:R-:W-:Y:S01]  /*90e0*/  LOP3.LUT R7, R4, 0xffffff80, RZ, 0xc0, !PT ;  /* 0xffffff8004077812 */ /* 0x000fe200078ec0ff */
[----:B------:R-:W-:Y:S01]  /*90f0*/  ULDC UR4, c[0x0][0x384] ;  /* 0x0000e10000047ab9 */ /* 0x000fe20000000800 */
[----:B------:R-:W-:Y:S01]  /*9100*/  LOP3.LUT P0, RZ, R6, 0x1f, RZ, 0xc0, !PT ;  /* 0x0000001f06ff7812 */ /* 0x000fe2000780c0ff */
[----:B------:R-:W3:Y:S01]  /*9110*/  S2R R12, SR_CTAID.Y ;  /* 0x00000000000c7919 */ /* 0x000ee20000002600 */
[----:B------:R-:W-:Y:S01]  /*9120*/  IMAD R4, R10, R11, RZ ;  /* 0x0000000b0a047224 */ /* 0x000fe200078e02ff */
[----:B------:R-:W-:Y:S01]  /*9130*/  ULDC UR5, c[0x0][0x388] ;  /* 0x0000e20000057ab9 */ /* 0x000fe20000000800 */
[----:B------:R-:W-:Y:S01]  /*9140*/  IMAD.IADD R7, R6, 0x1, -R7 ;  /* 0x0000000106077824 */ /* 0x000fe200078e0a07 */
[----:B------:R-:W-:Y:S01]  /*9150*/  LOP3.LUT R20, R0, 0x2, RZ, 0xfc, !PT ;  /* 0x0000000200147812 */ /* 0x000fe200078efcff */
[----:B------:R-:W-:Y:S01]  /*9160*/  IMAD.MOV.U32 R6, RZ, RZ, RZ ;  /* 0x000000ffff067224 */ /* 0x000fe200078e00ff */
[----:B01---5:R-:W-:Y:S01]  /*9170*/  CS2R R8, SRZ ;  /* 0x0000000000087805 */ /* 0x023fe2000001ff00 */
[----:B------:R-:W-:Y:S01]  /*9180*/  IMAD.MOV.U32 R10, RZ, RZ, RZ ;  /* 0x000000ffff0a7224 */ /* 0x000fe200078e00ff */
[----:B------:R-:W-:Y:S01]  /*9190*/  ISETP.NE.AND P1, PT, R7, RZ, PT ;  /* 0x000000ff0700720c */ /* 0x000fe20003f25270 */
[----:B------:R-:W-:Y:S01]  /*91a0*/  IMAD R4, R3, R4, 0x1 ;  /* 0x0000000103047424 */ /* 0x000fe200078e0204 */
[----:B------:R-:W-:Y:S01]  /*91b0*/  ISETP.NE.OR P0, PT, R7, RZ, !P0 ;  /* 0x000000ff0700720c */ /* 0x000fe20004705670 */
[----:B------:R-:W-:-:S02]  /*91c0*/  IMAD.MOV.U32 R7, RZ, RZ, 0x1 ;  /* 0x00000001ff077424 */ /* 0x000fc400078e00ff */
[----:B--2---:R-:W-:-:S04]  /*91d0*/  IMAD.SHL.U32 R18, R5, 0x80, RZ ;  /* 0x0000008005127824 */ /* 0x004fc800078e00ff */
[----:B------:R-:W-:-:S04]  /*91e0*/  IMAD.HI.U32 R5, R18, UR4, RZ ;  /* 0x0000000412057c27 */ /* 0x000fc8000f8e00ff */
[----:B---3--:R-:W-:Y:S01]  /*91f0*/  IMAD.SHL.U32 R19, R12, 0x80, RZ ;  /* 0x000000800c137824 */ /* 0x008fe200078e00ff */
[----:B------:R-:W-:-:S07]  /*9200*/  SHF.R.U32.HI R5, RZ, UR5, R5 ;  /* 0x00000005ff057c19 */ /* 0x000fce0008011605 */
.L_x_277:
[----:B------:R-:W0:Y:S01]  /*9210*/  S2R R12, SR_CgaCtaId ;  /* 0x00000000000c7919 */ /* 0x000e220000008800 */
[----:B------:R-:W-:-:S04]  /*9220*/  MOV R11, 0x400 ;  /* 0x00000400000b7802 */ /* 0x000fc80000000f00 */
[----:B0-----:R-:W-:Y:S02]  /*9230*/  LEA R21, R12, R11, 0x18 ;  /* 0x0000000b0c157211 */ /* 0x001fe400078ec0ff */
[----:B------:R-:W-:-:S03]  /*9240*/  SHF.L.U32 R11, R7, 0x1f, RZ ;  /* 0x0000001f070b7819 */ /* 0x000fc600000006ff */
[----:B------:R-:W-:-:S07]  /*9250*/  IMAD R12, R6, 0x8, R21 ;  /* 0x00000008060c7824 */ /* 0x000fce00078e0215 */
.L_x_274:
[----:B0-----:R0:W1:Y:S02]  /*9260*/  SYNCS.PHASECHK.TRANS64.TRYWAIT P2, [R12+URZ+0x38038], R11 ;  /* 0x0380380b0c0075a7 */ /* 0x001064000804017f */
[----:B-1----:R-:W-:Y:S05]  /*9270*/  @!P2 NANOSLEEP.SYNCS 0x989680 ;  /* 0x009896800000a95d */ /* 0x002fea0003900000 */
[----:B------:R-:W1:Y:S02]  /*9280*/  @!P2 SYNCS.PHASECHK.TRANS64 P2, [R12+URZ+0x38038], R11 ;  /* 0x0380380b0c00a5a7 */ /* 0x000e64000804007f */
[----:B-1----:R-:W-:Y:S05]  /*9290*/  @!P2 BRA `(.L_x_274) ;  /* 0xfffffffc00f0a947 */ /* 0x002fea000383ffff */
[----:B0-----:R-:W0:Y:S02]  /*92a0*/  @!P1 LDC R11, c[0x0][0x500] ;  /* 0x00014000ff0b9b82 */ /* 0x001e240000000800 */
[----:B0-----:R0:W-:Y:S02]  /*92b0*/  @!P1 SYNCS.ARRIVE.TRANS64 RZ, [R12+URZ+0x38000], R11 ;  /* 0x0380000b0cff99a7 */ /* 0x0011e4000800003f */
[----:B0-----:R-:W-:-:S04]  /*92c0*/  PRMT R11, R20, 0x9910, RZ ;  /* 0x00009910140b7816 */ /* 0x001fc800000000ff */
[----:B------:R-:W-:-:S13]  /*92d0*/  ISETP.NE.AND P2, PT, R11, 0x2, PT ;  /* 0x000000020b00780c */ /* 0x000fda0003f45270 */
[----:B------:R-:W-:Y:S05]  /*92e0*/  @P2 BRA `(.L_x_275) ;  /* 0x0000000000042947 */ /* 0x000fea0003800000 */
[----:B------:R-:W-:Y:S01]  /*92f0*/  BPT.TRAP 0x1 ;  /* 0x000000040000795c */ /* 0x000fe20000300000 */
.L_x_275:
[----:B------:R-:W-:Y:S05]  /*9300*/  @P0 BRA `(.L_x_276) ;  /* 0x0000000000040947 */ /* 0x000fea0003800000 */
[----:B------:R-:W-:Y:S01]  /*9310*/  BPT.TRAP 0x1 ;  /* 0x000000040000795c */ /* 0x000fe20000300000 */
.L_x_276:
[----:B------:R-:W0:Y:S01]  /*9320*/  LDC R13, c[0x0][0x380] ;  /* 0x0000e000ff0d7b82 */ /* 0x000e220000000800 */
[----:B------:R-:W-:Y:S01]  /*9330*/  R2UR UR4, R5 ;  /* 0x00000000050472ca */ /* 0x000fe200000e0000 */
[----:B------:R-:W-:Y:S01]  /*9340*/  ULDC UR20, c[0x0][0x38c] ;  /* 0x0000e30000147ab9 */ /* 0x000fe20000000800 */
[----:B------:R-:W-:Y:S01]  /*9350*/  R2UR UR5, R18 ;  /* 0x00000000120572ca */ /* 0x000fe200000e0000 */
[----:B------:R-:W-:Y:S01]  /*9360*/  UISETP.NE.AND UP0, UPT, UR20, 0x1, UPT ;  /* 0x000000011400788c */ /* 0x000fe2000bf05270 */
[----:B------:R-:W-:Y:S01]  /*9370*/  R2UR UR17, R12 ;  /* 0x000000000c1172ca */ /* 0x000fe200000e0000 */
[C---:B------:R-:W-:Y:S01]  /*9380*/  VIADD R12, R10.reuse, 0x1 ;  /* 0x000000010a0c7836 */ /* 0x040fe20000000000 */
[----:B------:R-:W-:Y:S01]  /*9390*/  R2UR UR18, R10 ;  /* 0x000000000a1272ca */ /* 0x000fe200000e0000 */
[----:B------:R-:W1:Y:S01]  /*93a0*/  LDC.64 R14, c[0x0][0x3b8] ;  /* 0x0000ee00ff0e7b82 */ /* 0x000e620000000a00 */
[----:B------:R-:W-:Y:S01]  /*93b0*/  R2UR UR10, R21 ;  /* 0x00000000150a72ca */ /* 0x000fe200000e0000 */
[----:B------:R-:W-:Y:S01]  /*93c0*/  VIADD R4, R4, 0xffffffff ;  /* 0xffffffff04047836 */ /* 0x000fe20000000000 */
[----:B------:R-:W-:Y:S01]  /*93d0*/  R2UR UR16, R6 ;  /* 0x00000000061072ca */ /* 0x000fe200000e0000 */
[----:B------:R-:W-:Y:S01]  /*93e0*/  ULDC.64 UR24, c[0x0][0x198] ;  /* 0x0000660000187ab9 */ /* 0x000fe20000000a00 */
[----:B------:R-:W-:Y:S01]  /*93f0*/  R2UR UR12, R9 ;  /* 0x00000000090c72ca */ /* 0x000fe200000e0000 */
[----:B------:R-:W-:Y:S01]  /*9400*/  ULDC.64 UR14, c[0x0][0x3b0] ;  /* 0x0000ec00000e7ab9 */ /* 0x000fe20000000a00 */
[----:B------:R-:W-:Y:S01]  /*9410*/  @UP0 ULDC.64 UR8, c[0x0][0x390] ;  /* 0x0000e40000080ab9 */ /* 0x000fe20000000a00 */
[----:B------:R-:W1:Y:S01]  /*9420*/  LDC.64 R16, c[0x0][0x3d8] ;  /* 0x0000f600ff107b82 */ /* 0x000e620000000a00 */
[----:B------:R-:W-:Y:S01]  /*9430*/  R2UR UR11, R19 ;  /* 0x00000000130b72ca */ /* 0x000fe200000e0000 */
[----:B------:R-:W-:Y:S01]  /*9440*/  ULDC.64 UR22, c[0x0][0x3d0] ;  /* 0x0000f40000167ab9 */ /* 0x000fe20000000a00 */
[----:B------:R-:W-:Y:S01]  /*9450*/  R2UR UR13, R8 ;  /* 0x00000000080d72ca */ /* 0x000fe200000e0000 */
[----:B------:R-:W-:Y:S01]  /*9460*/  VIADD R6, R6, 0x1 ;  /* 0x0000000106067836 */ /* 0x000fe20000000000 */
[----:B------:R-:W-:Y:S01]  /*9470*/  ISETP.GT.AND P5, PT, R4, 0x1, PT ;  /* 0x000000010400780c */ /* 0x000fe20003fa4270 */
[----:B------:R-:W-:Y:S01]  /*9480*/  USHF.L.U32 UR18, UR18, 0x5, URZ ;  /* 0x0000000512127899 */ /* 0x000fe2000800063f */
[----:B0-----:R-:W-:Y:S01]  /*9490*/  ISETP.NE.AND P2, PT, R13, 0x1, PT ;  /* 0x000000010d00780c */ /* 0x001fe20003f45270 */
[----:B------:R-:W-:Y:S01]  /*94a0*/  ULEA UR16, UR16, UR10, 0xe ;  /* 0x0000000a10107291 */ /* 0x000fe2000f8e703f */
[C---:B------:R-:W-:Y:S01]  /*94b0*/  ISETP.NE.AND P4, PT, R6.reuse, 0x7, PT ;  /* 0x000000070600780c */ /* 0x040fe20003f85270 */
[----:B------:R-:W-:Y:S01]  /*94c0*/  UIADD3 UR17, UR17, 0x38000, URZ ;  /* 0x0003800011117890 */ /* 0x000fe2000fffe03f */
[----:B------:R-:W-:Y:S01]  /*94d0*/  UMOV UR26, 0x0 ;  /* 0x00000000001a7882 */ /* 0x000fe20000000000 */
[----:B------:R-:W-:Y:S01]  /*94e0*/  UMOV UR27, 0x10000000 ;  /* 0x10000000001b7882 */ /* 0x000fe20000000000 */
[----:B------:R-:W-:Y:S01]  /*94f0*/  UMOV UR10, UR18 ;  /* 0x00000012000a7c82 */ /* 0x000fe20008000000 */
[----:B------:R-:W-:-:S06]  /*9500*/  SEL R6, R6, RZ, P4 ;  /* 0x000000ff06067207 */ /* 0x000fcc0002000000 */
[----:B------:R-:W-:Y:S01]  /*9510*/  @P2 IMAD.U32 R11, RZ, RZ, UR4 ;  /* 0x00000004ff0b2e24 */ /* 0x000fe2000f8e00ff */
[----:B------:R-:W-:Y:S01]  /*9520*/  UIADD3 UR4, UP1, UR24, 0xf0, URZ ;  /* 0x000000f018047890 */ /* 0x000fe2000ff3e03f */
[----:B-1----:R-:W-:Y:S01]  /*9530*/  IMAD R10, R8, R15, R17 ;  /* 0x0000000f080a7224 */ /* 0x002fe200078e0211 */
[----:B------:R-:W-:Y:S02]  /*9540*/  UIADD3 UR24, UP2, UR24, 0x1f0, URZ ;  /* 0x000001f018187890 */ /* 0x000fe4000ff5e03f */
[----:B------:R-:W-:Y:S01]  /*9550*/  @P2 R2UR UR5, R11 ;  /* 0x000000000b0522ca */ /* 0x000fe200000e0000 */
[----:B------:R-:W-:Y:S01]  /*9560*/  IMAD R11, R9, R14, R16 ;  /* 0x0000000e090b7224 */ /* 0x000fe200078e0210 */
[----:B------:R-:W-:Y:S01]  /*9570*/  ISETP.NE.AND P2, PT, R12, R3, PT ;  /* 0x000000030c00720c */ /* 0x000fe20003f45270 */
[----:B------:R-:W0:Y:S03]  /*9580*/  LDC R14, c[0x0][0x3c8] ;  /* 0x0000f200ff0e7b82 */ /* 0x000e260000000800 */
[----:B------:R-:W-:Y:S01]  /*9590*/  PRMT R10, R11, 0x40, R10 ;  /* 0x000000400b0a7816 */ /* 0x000fe2000000000a */
[----:B------:R-:W-:-:S06]  /*95a0*/  VIADD R11, R9, 0x1 ;  /* 0x00000001090b7836 */ /* 0x000fcc0000000000 */
[----:B------:R-:W-:Y:S02]  /*95b0*/  UIADD3 UR6, -UR5, URZ, URZ ;  /* 0x0000003f05067290 */ /* 0x000fe4000fffe13f */
[----:B------:R-:W-:Y:S01]  /*95c0*/  UMOV UR21, UR5 ;  /* 0x0000000500157c82 */ /* 0x000fe20008000000 */
[----:B------:R-:W-:-:S03]  /*95d0*/  @P2 IMAD.MOV R11, RZ, RZ, R9 ;  /* 0x000000ffff0b2224 */ /* 0x000fc600078e0209 */
[----:B------:R-:W-:Y:S01]  /*95e0*/  IMAD R13, R13, UR6, R18 ;  /* 0x000000060d0d7c24 */ /* 0x000fe2000f8e0212 */
[----:B------:R-:W-:Y:S02]  /*95f0*/  UIMAD.WIDE.U32 UR6, UR5, UR8, URZ ;  /* 0x00000008050672a5 */ /* 0x000fe4000f8e003f */
[----:B------:R-:W-:Y:S02]  /*9600*/  UIADD3 UR8, UR16, 0x1c000, URZ ;  /* 0x0001c00010087890 */ /* 0x000fe4000fffe03f */
[----:B------:R-:W-:Y:S01]  /*9610*/  @UP0 USHF.R.U32.HI UR21, URZ, UR9, UR7 ;  /* 0x000000093f150299 */ /* 0x000fe20008011607 */
[----:B------:R-:W-:Y:S01]  /*9620*/  R2UR UR19, R13 ;  /* 0x000000000d1372ca */ /* 0x000fe200000e0000 */
[----:B------:R-:W-:Y:S01]  /*9630*/  VIADD R13, R8, 0x1 ;  /* 0x00000001080d7836 */ /* 0x000fe20000000000 */
[----:B------:R-:W-:Y:S01]  /*9640*/  R2UR UR7, R10 ;  /* 0x000000000a0772ca */ /* 0x000fe200000e0000 */
[----:B------:R-:W-:Y:S01]  /*9650*/  UIADD3 UR6, -UR21, URZ, URZ ;  /* 0x0000003f15067290 */ /* 0x000fe2000fffe13f */
[C---:B0-----:R-:W-:Y:S01]  /*9660*/  ISETP.NE.AND P3, PT, R11.reuse, R14, PT ;  /* 0x0000000e0b00720c */ /* 0x041fe20003f65270 */
[----:B------:R-:W-:Y:S01]  /*9670*/  UMOV UR9, UR17 ;  /* 0x0000001100097c82 */ /* 0x000fe20008000000 */
[----:B------:R-:W-:Y:S01]  /*9680*/  SEL R10, RZ, 0x1, P4 ;  /* 0x00000001ff0a7807 */ /* 0x000fe20002000000 */
[----:B------:R-:W-:Y:S01]  /*9690*/  UIMAD UR20, UR20, UR6, UR5 ;  /* 0x00000006141472a4 */ /* 0x000fe2000f8e0205 */
[----:B------:R-:W-:Y:S01]  /*96a0*/  SEL R9, R11, RZ, P3 ;  /* 0x000000ff0b097207 */ /* 0x000fe20001800000 */
[----:B------:R-:W-:Y:S01]  /*96b0*/  UIADD3.X UR5, URZ, UR25, URZ, UP1, !UPT ;  /* 0x000000193f057290 */ /* 0x000fe20008ffe43f */
[----:B------:R-:W-:Y:S01]  /*96c0*/  LOP3.LUT R7, R7, R10, RZ, 0x3c, !PT ;  /* 0x0000000a07077212 */ /* 0x000fe200078e3cff */
[----:B------:R-:W-:Y:S01]  /*96d0*/  UIMAD UR20, UR20, UR15, UR23 ;  /* 0x0000000f141472a4 */ /* 0x000fe2000f8e0217 */
[----:B------:R-:W-:Y:S01]  /*96e0*/  SEL R10, R12, RZ, P2 ;  /* 0x000000ff0c0a7207 */ /* 0x000fe20001000000 */
[----:B------:R-:W-:-:S02]  /*96f0*/  UIMAD UR19, UR19, UR14, UR22 ;  /* 0x0000000e131372a4 */ /* 0x000fc4000f8e0216 */
[----:B------:R-:W-:Y:S02]  /*9700*/  UPRMT UR6, UR7, 0x5410, URZ ;  /* 0x0000541007067896 */ /* 0x000fe4000800003f */
[----:B------:R-:W-:Y:S01]  /*9710*/  UIADD3.X UR25, URZ, UR25, URZ, UP2, !UPT ;  /* 0x000000193f197290 */ /* 0x000fe200097fe43f */
[----:B------:R-:W-:-:S04]  /*9720*/  @P3 IMAD.MOV R13, RZ, RZ, R8 ;  /* 0x000000ffff0d3224 */ /* 0x000fc800078e0208 */
[----:B------:R-:W-:Y:S02]  /*9730*/  IMAD.MOV.U32 R8, RZ, RZ, R13 ;  /* 0x000000ffff087224 */ /* 0x000fe400078e000d */
[----:B------:R2:W-:Y:S02]  /*9740*/  UTMALDG.4D.IM2COL [UR16], [UR4], UR6 ;  /* 0x00000010040073b4 */ /* 0x0005e40008058006 */
[----:B------:R2:W-:Y:S02]  /*9750*/  UTMALDG.4D [UR8], [UR24], desc[UR26] ;  /* 0x00001a08180075b4 */ /* 0x0005e40008019000 */
[----:B--2---:R-:W-:Y:S05]  /*9760*/  @P5 BRA `(.L_x_277) ;  /* 0xfffffff800a85947 */ /* 0x004fea000383ffff */
.L_x_273:
[----:B------:R-:W-:Y:S05]  /*9770*/  BSYNC B0 ;  /* 0x0000000000007941 */ /* 0x000fea0003800000 */
.L_x_272:
[----:B------:R-:W-:Y:S01]  /*9780*/  ISETP.GE.U32.AND P0, PT, R2, 0x7, PT ;  /* 0x000000070200780c */ /* 0x000fe20003f06070 */
[----:B------:R-:W-:-:S12]  /*9790*/  IMAD.MOV.U32 R3, RZ, RZ, 0x1 ;  /* 0x00000001ff037424 */ /* 0x000fd800078e00ff */
[----:B------:R-:W-:Y:S05]  /*97a0*/  @!P0 BRA `(.L_x_278) ;  /* 0x00000000001c8947 */ /* 0x000fea0003800000 */
[----:B------:R-:W-:-:S04]  /*97b0*/  IMAD.WIDE.U32 R4, R2, 0x24924925, RZ ;  /* 0x2492492502047825 */ /* 0x000fc800078e00ff */
[----:B------:R-:W-:-:S05]  /*97c0*/  IMAD.IADD R3, R2, 0x1, -R5 ;  /* 0x0000000102037824 */ /* 0x000fca00078e0a05 */
[----:B------:R-:W-:-:S04]  /*97d0*/  LEA.HI R3, R3, R5, RZ, 0x1f ;  /* 0x0000000503037211 */ /* 0x000fc800078ff8ff */
[----:B------:R-:W-:-:S04]  /*97e0*/  SHF.R.U32.HI R3, RZ, 0x2, R3 ;  /* 0x00000002ff037819 */ /* 0x000fc80000011603 */
[----:B------:R-:W-:-:S04]  /*97f0*/  LOP3.LUT R3, R3, 0x1, RZ, 0xc0, !PT ;  /* 0x0000000103037812 */ /* 0x000fc800078ec0ff */
[----:B------:R-:W-:-:S04]  /*9800*/  ISETP.NE.U32.AND P0, PT, R3, 0x1, PT ;  /* 0x000000010300780c */ /* 0x000fc80003f05070 */
[----:B------:R-:W-:-:S09]  /*9810*/  SEL R3, RZ, 0x1, !P0 ;  /* 0x00000001ff037807 */ /* 0x000fd20004000000 */
.L_x_278:
[----:B------:R-:W-:Y:S05]  /*9820*/  WARPSYNC.ALL ;  /* 0x0000000000007948 */ /* 0x000fea0003800000 */
[----:B------:R-:W-:-:S13]  /*9830*/  ELECT P0, URZ, PT ;  /* 0x00000000003f782f */ /* 0x000fda0003800000 */
[----:B------:R-:W-:Y:S05]  /*9840*/  @!P0 EXIT ;  /* 0x000000000000894d */ /* 0x000fea0003800000 */
[----:B------:R-:W-:-:S04]  /*9850*/  LOP3.LUT R0, R0, 0x2, RZ, 0xfc, !PT ;  /* 0x0000000200007812 */ /* 0x000fc800078efcff */
[----:B------:R-:W-:-:S13]  /*9860*/  ISETP.NE.AND P0, PT, R0, 0x3, PT ;  /* 0x000000030000780c */ /* 0x000fda0003f05270 */
[----:B------:R-:W-:Y:S05]  /*9870*/  @!P0 BRA `(.L_x_279) ;  /* 0x0000000000048947 */ /* 0x000fea0003800000 */
[----:B------:R-:W-:Y:S01]  /*9880*/  BPT.TRAP 0x1 ;  /* 0x000000040000795c */ /* 0x000fe20000300000 */
.L_x_279:
[----:B------:R-:W2:Y:S01]  /*9890*/  S2R R7, SR_CgaCtaId ;  /* 0x0000000000077919 */ /* 0x000ea20000008800 */
[----:B------:R-:W-:Y:S01]  /*98a0*/  IMAD.WIDE.U32 R4, R2, 0x24924925, RZ ;  /* 0x2492492502047825 */ /* 0x000fe200078e00ff */
[----:B------:R-:W-:-:S03]  /*98b0*/  MOV R0, 0x400 ;  /* 0x0000040000007802 */ /* 0x000fc60000000f00 */
[----:B------:R-:W-:-:S05]  /*98c0*/  IMAD.IADD R4, R2, 0x1, -R5 ;  /* 0x0000000102047824 */ /* 0x000fca00078e0a05 */
[----:B------:R-:W-:-:S04]  /*98d0*/  LEA.HI R4, R4, R5, RZ, 0x1f ;  /* 0x0000000504047211 */ /* 0x000fc800078ff8ff */
[----:B------:R-:W-:-:S05]  /*98e0*/  SHF.R.U32.HI R5, RZ, 0x2, R4 ;  /* 0x00000002ff057819 */ /* 0x000fca0000011604 */
[----:B------:R-:W-:Y:S01]  /*98f0*/  IMAD R2, R5, -0x7, R2 ;  /* 0xfffffff905027824 */ /* 0x000fe200078e0202 */
[----:B--2---:R-:W-:Y:S02]  /*9900*/  LEA R0, R7, R0, 0x18 ;  /* 0x0000000007007211 */ /* 0x004fe400078ec0ff */
[----:B------:R-:W-:-:S03]  /*9910*/  SHF.L.U32 R7, R3, 0x1f, RZ ;  /* 0x0000001f03077819 */ /* 0x000fc600000006ff */
[----:B------:R-:W-:-:S04]  /*9920*/  VIADD R5, R0, 0x38038 ;  /* 0x0003803800057836 */ /* 0x000fc80000000000 */
[----:B------:R-:W-:-:S07]  /*9930*/  IMAD R0, R2, 0x8, R5 ;  /* 0x0000000802007824 */ /* 0x000fce00078e0205 */
.L_x_280:
[----:B--2---:R2:W3:Y:S02]  /*9940*/  SYNCS.PHASECHK.TRANS64.TRYWAIT P0, [R0+URZ], R7 ;  /* 0x00000007000075a7 */ /* 0x0044e4000800017f */
[----:B---3--:R-:W-:Y:S05]  /*9950*/  @!P0 NANOSLEEP.SYNCS 0x989680 ;  /* 0x009896800000895d */ /* 0x008fea0003900000 */
[----:B------:R-:W3:Y:S02]  /*9960*/  @!P0 SYNCS.PHASECHK.TRANS64 P0, [R0+URZ], R7 ;  /* 0x00000007000085a7 */ /* 0x000ee4000800007f */
[----:B---3--:R-:W-:Y:S05]  /*9970*/  @!P0 BRA `(.L_x_280) ;  /* 0xfffffffc00f08947 */ /* 0x008fea000383ffff */
[----:B------:R-:W-:-:S05]  /*9980*/  VIADD R2, R2, 0x1 ;  /* 0x0000000102027836 */ /* 0x000fca0000000000 */
[----:B------:R-:W-:-:S04]  /*9990*/  ISETP.NE.AND P0, PT, R2, 0x7, PT ;  /* 0x000000070200780c */ /* 0x000fc80003f05270 */
[----:B--2---:R-:W-:Y:S02]  /*99a0*/  SEL R0, RZ, 0x1, P0 ;  /* 0x00000001ff007807 */ /* 0x004fe40000000000 */
[----:B------:R-:W-:Y:S02]  /*99b0*/  SEL R2, R2, RZ, P0 ;  /* 0x000000ff02027207 */ /* 0x000fe40000000000 */
[----:B------:R-:W-:-:S03]  /*99c0*/  LOP3.LUT R7, R3, R0, RZ, 0x3c, !PT ;  /* 0x0000000003077212 */ /* 0x000fc600078e3cff */
[----:B------:R-:W-:Y:S01]  /*99d0*/  IMAD R0, R2, 0x8, R5 ;  /* 0x0000000802007824 */ /* 0x000fe200078e0205 */
[----:B------:R-:W-:-:S07]  /*99e0*/  SHF.L.U32 R3, R7, 0x1f, RZ ;  /* 0x0000001f07037819 */ /* 0x000fce00000006ff */
.L_x_281:
        /* <DEDUP_REMOVED lines=11> */
.L_x_282:
        /* <DEDUP_REMOVED lines=11> */
.L_x_283:
        /* <DEDUP_REMOVED lines=11> */
.L_x_284:
        /* <DEDUP_REMOVED lines=11> */
.L_x_285:
        /* <DEDUP_REMOVED lines=11> */
.L_x_286:
[----:B--2---:R2:W3:Y:S02]  /*9d60*/  SYNCS.PHASECHK.TRANS64.TRYWAIT P0, [R2+URZ], R3 ;  /* 0x00000003020075a7 */ /* 0x0044e4000800017f */
[----:B---3--:R-:W-:Y:S05]  /*9d70*/  @!P0 NANOSLEEP.SYNCS 0x989680 ;  /* 0x009896800000895d */ /* 0x008fea0003900000 */
[----:B------:R-:W3:Y:S02]  /*9d80*/  @!P0 SYNCS.PHASECHK.TRANS64 P0, [R2+URZ], R3 ;  /* 0x00000003020085a7 */ /* 0x000ee4000800007f */
[----:B---3--:R-:W-:Y:S05]  /*9d90*/  @P0 EXIT ;  /* 0x000000000000094d */ /* 0x008fea0003800000 */
[----:B------:R-:W-:Y:S05]  /*9da0*/  BRA `(.L_x_286) ;  /* 0xfffffffc00ec7947 */ /* 0x000fea000383ffff */
.L_x_287:
[----:B------:R-:W-:-:S00]  /*9db0*/  BRA `(.L_x_287) ;  /* 0xfffffffc00fc7947 */ /* 0x000fc0000383ffff */
[----:B------:R-:W-:-:S00]  /*9dc0*/  NOP ;  /* 0x0000000000007918 */ /* 0x000fc00000000000 */
        /* <DEDUP_REMOVED lines=11> */
.L_x_288:


//--------------------- .nv.shared._ZN7cutlass13device_kernelINS_4conv6kernel13ConvUniversalINS1_16ConvProblemShapeILNS1_8OperatorE0ELi2EEENS1_10collective14CollectiveConvINS1_46MainloopSm90TmaGmmaWarpSpecializedImplicitGemmILS5_0ELi7ELi2EN4cute5tupleIJNSA_1CILi1EEESD_SD_EEENS1_36KernelImplicitTmaWarpSpecializedSm90ELi1EEENSB_IJNSC_ILi128EEESH_NSB_IJNSC_ILi32EEEEEEEEENS_10tfloat32_tESL_NSA_8TiledMMAINSA_8MMA_AtomIJNSA_4SM904GMMA30MMA_64x128x8_F32TF32TF32_SS_TNILNSP_7ScaleInE1ELSR_1EEEEEENSA_6LayoutISE_NSB_IJNSC_ILi0EEESV_SV_EEEEENSB_IJNSA_10UnderscoreESY_SY_EEEEENS7_6detail26Sm90ImplicitGemmTileTraitsINSA_20SM90_TMA_LOAD_IM2COLENSA_14ComposedLayoutINSA_7SwizzleILi3ELi4ELi3EEENSA_18smem_ptr_flag_bitsILi32EEENSU_INSB_IJNSB_IJNSC_ILi8EEENSC_ILi16EEEEEENSB_IJSI_SD_EEENSB_IJSD_NSC_ILi7EEEEEEEEENSB_IJNSB_IJSI_NSC_ILi256EEEEEENSB_IJSD_SV_EEENSB_IJSV_NSC_ILi4096EEEEEEEEEEEEEvEENS12_INSA_13SM90_TMA_LOADES1N_vEEEENS_8epilogue10collective6detail29Sm90TmaWarpSpecializedAdapterINS1T_15DefaultEpilogueISL_NSB_IJNSB_IJlllEEESD_SV_EEES1Y_NS1S_6thread17LinearCombinationISL_Li1EffLNS1Z_9ScaleType4KindE0ELNS_15FloatRoundStyleE2ESL_EENS_4gemm15EpilogueDefaultEEEEEvvEEEEvNT_6ParamsE --------------------------
	.section	.nv.shared._ZN7cutlass13device_kernelINS_4conv6kernel13ConvUniversalINS1_16ConvProblemShapeILNS1_8OperatorE0ELi2EEENS1_10collective14CollectiveConvINS1_46MainloopSm90TmaGmmaWarpSpecializedImplicitGemmILS5_0ELi7ELi2EN4cute5tupleIJNSA_1CILi1EEESD_SD_EEENS1_36KernelImplicitTmaWarpSpecializedSm90ELi1EEENSB_IJNSC_ILi128EEESH_NSB_IJNSC_ILi32EEEEEEEEENS_10tfloat32_tESL_NSA_8TiledMMAINSA_8MMA_AtomIJNSA_4SM904GMMA30MMA_64x128x8_F32TF32TF32_SS_TNILNSP_7ScaleInE1ELSR_1EEEEEENSA_6LayoutISE_NSB_IJNSC_ILi0EEESV_SV_EEEEENSB_IJNSA_10UnderscoreESY_SY_EEEEENS7_6detail26Sm90ImplicitGemmTileTraitsINSA_20SM90_TMA_LOAD_IM2COLENSA_14ComposedLayoutINSA_7SwizzleILi3ELi4ELi3EEENSA_18smem_ptr_flag_bitsILi32EEENSU_INSB_IJNSB_IJNSC_ILi8EEENSC_ILi16EEEEEENSB_IJSI_SD_EEENSB_IJSD_NSC_ILi7EEEEEEEEENSB_IJNSB_IJSI_NSC_ILi256EEEEEENSB_IJSD_SV_EEENSB_IJSV_NSC_ILi4096EEEEEEEEEEEEEvEENS12_INSA_13SM90_TMA_LOADES1N_vEEEENS_8epilogue10collective6detail29Sm90TmaWarpSpecializedAdapterINS1T_15DefaultEpilogueISL_NSB_IJNSB_IJlllEEESD_SV_EEES1Y_NS1S_6thread17LinearCombinationISL_Li1EffLNS1Z_9ScaleType4KindE0ELNS_15FloatRoundStyleE2ESL_EENS_4gemm15EpilogueDefaultEEEEEvvEEEEvNT_6ParamsE,"aw",@nobits
	.sectionflags	@""
	.align	16
	.zero		1024


//--------------------- .nv.shared.reserved.0     --------------------------
	.section	.nv.shared.reserved.0,"aw",@nobits
	.weak		__nv_reservedSMEM_offset_0_alias
	.size		__nv_reservedSMEM_offset_0_alias, 0, 0
	.other		__nv_reservedSMEM_offset_0_alias,@"STO_CUDA_RESERVED_SHARED STV_DEFAULT"
__nv_reservedSMEM_offset_0_alias:
	.zero		0


//--------------------- .nv.global                --------------------------
	.section	.nv.global,"aw",@nobits
.nv.global:
	.type		_ZN39_INTERNAL_038f0c7d_4_k_cu_7f62017b_26114cute1_E,@object
	.size		_ZN39_INTERNAL_038f0c7d_4_k_cu_7f62017b_26114cute1_E,(_ZN39_INTERNAL_038f0c7d_4_k_cu_7f62017b_26114cuda3std3__45__cpo6cbeginE - _ZN39_INTERNAL_038f0c7d_4_k_cu_7f62017b_26114cute1_E)
_ZN39_INTERNAL_038f0c7d_4_k_cu_7f62017b_26114cute1_E:
	.zero		1
	.type		_ZN39_INTERNAL_038f0c7d_4_k_cu_7f62017b_26114cuda3std3__45__cpo6cbeginE,@object
	.size		_ZN39_INTERNAL_038f0c7d_4_k_cu_7f62017b_26114cuda3std3__45__cpo6cbeginE,(_ZN39_INTERNAL_038f0c7d_4_k_cu_7f62017b_26114cuda3std3__48in_placeE - _ZN39_INTERNAL_038f0c7d_4_k_cu_7f62017b_26114cuda3std3__45__cpo6cbeginE)
_ZN39_INTERNAL_038f0c7d_4_k_cu_7f62017b_26114cuda3std3__45__cpo6cbeginE:
	.zero		1
	.type		_ZN39_INTERNAL_038f0c7d_4_k_cu_7f62017b_26114cuda3std3__48in_placeE,@object
	.size		_ZN39_INTERNAL_038f0c7d_4_k_cu_7f62017b_26114cuda3std3__48in_placeE,(_ZN39_INTERNAL_038f0c7d_4_k_cu_7f62017b_26114cuda3std6ranges3__45__cpo9iter_moveE - _ZN39_INTERNAL_038f0c7d_4_k_cu_7f62017b_26114cuda3std3__48in_placeE)
_ZN39_INTERNAL_038f0c7d_4_k_cu_7f62017b_26114cuda3std3__48in_placeE:
	.zero		1
	.type		_ZN39_INTERNAL_038f0c7d_4_k_cu_7f62017b_26114cuda3std6ranges3__45__cpo9iter_moveE,@object
	.size		_ZN39_INTERNAL_038f0c7d_4_k_cu_7f62017b_26114cuda3std6ranges3__45__cpo9iter_moveE,(_ZN39_INTERNAL_038f0c7d_4_k_cu_7f62017b_26114cuda3std3__45__cpo5beginE - _ZN39_INTERNAL_038f0c7d_4_k_cu_7f62017b_26114cuda3std6ranges3__45__cpo9iter_moveE)
_ZN39_INTERNAL_038f0c7d_4_k_cu_7f62017b_26114cuda3std6ranges3__45__cpo9iter_moveE:
	.zero		1
	.type		_ZN39_INTERNAL_038f0c7d_4_k_cu_7f62017b_26114cuda3std3__45__cpo5beginE,@object
	.size		_ZN39_INTERNAL_038f0c7d_4_k_cu_7f62017b_26114cuda3std3__45__cpo5beginE,(_ZN39_INTERNAL_038f0c7d_4_k_cu_7f62017b_26114cuda3std3__441_GLOBAL__N__038f0c7d_4_k_cu_7f62017b_26116ignoreE - _ZN39_INTERNAL_038f0c7d_4_k_cu_7f62017b_26114cuda3std3__45__cpo5beginE)
_ZN39_INTERNAL_038f0c7d_4_k_cu_7f62017b_26114cuda3std3__45__cpo5beginE:
	.zero		1
	.type		_ZN39_INTERNAL_038f0c7d_4_k_cu_7f62017b_26114cuda3std3__441_GLOBAL__N__038f0c7d_4_k_cu_7f62017b_26116ignoreE,@object
	.size		_ZN39_INTERNAL_038f0c7d_4_k_cu_7f62017b_26114cuda3std3__441_GLOBAL__N__038f0c7d_4_k_cu_7f62017b_26116ignoreE,(_ZN39_INTERNAL_038f0c7d_4_k_cu_7f62017b_26114cute7productE - _ZN39_INTERNAL_038f0c7d_4_k_cu_7f62017b_26114cuda3std3__441_GLOBAL__N__038f0c7d_4_k_cu_7f62017b_26116ignoreE)
_ZN39_INTERNAL_038f0c7d_4_k_cu_7f62017b_26114cuda3std3__441_GLOBAL__N__038f0c7d_4_k_cu_7f62017b_26116ignoreE:
	.zero		1
	.type		_ZN39_INTERNAL_038f0c7d_4_k_cu_7f62017b_26114cute7productE,@object
	.size		_ZN39_INTERNAL_038f0c7d_4_k_cu_7f62017b_26114cute7productE,(_ZN39_INTERNAL_038f0c7d_4_k_cu_7f62017b_26114cuda3std3__45__cpo3endE - _ZN39_INTERNAL_038f0c7d_4_k_cu_7f62017b_26114cute7productE)
_ZN39_INTERNAL_038f0c7d_4_k_cu_7f62017b_26114cute7productE:
	.zero		1
	.type		_ZN39_INTERNAL_038f0c7d_4_k_cu_7f62017b_26114cuda3std3__45__cpo3endE,@object
	.size		_ZN39_INTERNAL_038f0c7d_4_k_cu_7f62017b_26114cuda3std3__45__cpo3endE,(_ZN39_INTERNAL_038f0c7d_4_k_cu_7f62017b_26114cuda3std3__419piecewise_constructE - _ZN39_INTERNAL_038f0c7d_4_k_cu_7f62017b_26114cuda3std3__45__cpo3endE)
_ZN39_INTERNAL_038f0c7d_4_k_cu_7f62017b_26114cuda3std3__45__cpo3endE:
	.zero		1
	.type		_ZN39_INTERNAL_038f0c7d_4_k_cu_7f62017b_26114cuda3std3__419piecewise_constructE,@object
	.size		_ZN39_INTERNAL_038f0c7d_4_k_cu_7f62017b_26114cuda3std3__419piecewise_constructE,(_ZN39_INTERNAL_038f0c7d_4_k_cu_7f62017b_26114cuda3std3__45__cpo4cendE - _ZN39_INTERNAL_038f0c7d_4_k_cu_7f62017b_26114cuda3std3__419piecewise_constructE)
_ZN39_INTERNAL_038f0c7d_4_k_cu_7f62017b_26114cuda3std3__419piecewise_constructE:
	.zero		1
	.type		_ZN39_INTERNAL_038f0c7d_4_k_cu_7f62017b_26114cuda3std3__45__cpo4cendE,@object
	.size		_ZN39_INTERNAL_038f0c7d_4_k_cu_7f62017b_26114cuda3std3__45__cpo4cendE,(_ZN39_INTERNAL_038f0c7d_4_k_cu_7f62017b_26114cuda3std6ranges3__45__cpo4swapE - _ZN39_INTERNAL_038f0c7d_4_k_cu_7f62017b_26114cuda3std3__45__cpo4cendE)
_ZN39_INTERNAL_038f0c7d_4_k_cu_7f62017b_26114cuda3std3__45__cpo4cendE:
	.zero		1
	.type		_ZN39_INTERNAL_038f0c7d_4_k_cu_7f62017b_26114cuda3std6ranges3__45__cpo4swapE,@object
	.size		_ZN39_INTERNAL_038f0c7d_4_k_cu_7f62017b_26114cuda3std6ranges3__45__cpo4swapE,(.L_7 - _ZN39_INTERNAL_038f0c7d_4_k_cu_7f62017b_26114cuda3std6ranges3__45__cpo4swapE)
_ZN39_INTERNAL_038f0c7d_4_k_cu_7f62017b_26114cuda3std6ranges3__45__cpo4swapE:
	.zero		1
.L_7:


//--------------------- .nv.constant0._ZN7cutlass13device_kernelINS_4conv6kernel13ConvUniversalINS1_16ConvProblemShapeILNS1_8OperatorE0ELi2EEENS1_10collective14CollectiveConvINS1_46MainloopSm90TmaGmmaWarpSpecializedImplicitGemmILS5_0ELi7ELi2EN4cute5tupleIJNSA_1CILi1EEESD_SD_EEENS1_36KernelImplicitTmaWarpSpecializedSm90ELi1EEENSB_IJNSC_ILi128EEESH_NSB_IJNSC_ILi32EEEEEEEEENS_10tfloat32_tESL_NSA_8TiledMMAINSA_8MMA_AtomIJNSA_4SM904GMMA30MMA_64x128x8_F32TF32TF32_SS_TNILNSP_7ScaleInE1ELSR_1EEEEEENSA_6LayoutISE_NSB_IJNSC_ILi0EEESV_SV_EEEEENSB_IJNSA_10UnderscoreESY_SY_EEEEENS7_6detail26Sm90ImplicitGemmTileTraitsINSA_20SM90_TMA_LOAD_IM2COLENSA_14ComposedLayoutINSA_7SwizzleILi3ELi4ELi3EEENSA_18smem_ptr_flag_bitsILi32EEENSU_INSB_IJNSB_IJNSC_ILi8EEENSC_ILi16EEEEEENSB_IJSI_SD_EEENSB_IJSD_NSC_ILi7EEEEEEEEENSB_IJNSB_IJSI_NSC_ILi256EEEEEENSB_IJSD_SV_EEENSB_IJSV_NSC_ILi4096EEEEEEEEEEEEEvEENS12_INSA_13SM90_TMA_LOADES1N_vEEEENS_8epilogue10collective6detail29Sm90TmaWarpSpecializedAdapterINS1T_15DefaultEpilogueISL_NSB_IJNSB_IJlllEEESD_SV_EEES1Y_NS1S_6thread17LinearCombinationISL_Li1EffLNS1Z_9ScaleType4KindE0ELNS_15FloatRoundStyleE2ESL_EENS_4gemm15EpilogueDefaultEEEEEvvEEEEvNT_6ParamsE --------------------------
	.section	.nv.constant0._ZN7cutlass13device_kernelINS_4conv6kernel13ConvUniversalINS1_16ConvProblemShapeILNS1_8OperatorE0ELi2EEENS1_10collective14CollectiveConvINS1_46MainloopSm90TmaGmmaWarpSpecializedImplicitGemmILS5_0ELi7ELi2EN4cute5tupleIJNSA_1CILi1EEESD_SD_EEENS1_36KernelImplicitTmaWarpSpecializedSm90ELi1EEENSB_IJNSC_ILi128EEESH_NSB_IJNSC_ILi32EEEEEEEEENS_10tfloat32_tESL_NSA_8TiledMMAINSA_8MMA_AtomIJNSA_4SM904GMMA30MMA_64x128x8_F32TF32TF32_SS_TNILNSP_7ScaleInE1ELSR_1EEEEEENSA_6LayoutISE_NSB_IJNSC_ILi0EEESV_SV_EEEEENSB_IJNSA_10UnderscoreESY_SY_EEEEENS7_6detail26Sm90ImplicitGemmTileTraitsINSA_20SM90_TMA_LOAD_IM2COLENSA_14ComposedLayoutINSA_7SwizzleILi3ELi4ELi3EEENSA_18smem_ptr_flag_bitsILi32EEENSU_INSB_IJNSB_IJNSC_ILi8EEENSC_ILi16EEEEEENSB_IJSI_SD_EEENSB_IJSD_NSC_ILi7EEEEEEEEENSB_IJNSB_IJSI_NSC_ILi256EEEEEENSB_IJSD_SV_EEENSB_IJSV_NSC_ILi4096EEEEEEEEEEEEEvEENS12_INSA_13SM90_TMA_LOADES1N_vEEEENS_8epilogue10collective6detail29Sm90TmaWarpSpecializedAdapterINS1T_15DefaultEpilogueISL_NSB_IJNSB_IJlllEEESD_SV_EEES1Y_NS1S_6thread17LinearCombinationISL_Li1EffLNS1Z_9ScaleType4KindE0ELNS_15FloatRoundStyleE2ESL_EENS_4gemm15EpilogueDefaultEEEEEvvEEEEvNT_6ParamsE,"a",@progbits
	.sectionflags	@""
	.align	4
.nv.constant0._ZN7cutlass13device_kernelINS_4conv6kernel13ConvUniversalINS1_16ConvProblemShapeILNS1_8OperatorE0ELi2EEENS1_10collective14CollectiveConvINS1_46MainloopSm90TmaGmmaWarpSpecializedImplicitGemmILS5_0ELi7ELi2EN4cute5tupleIJNSA_1CILi1EEESD_SD_EEENS1_36KernelImplicitTmaWarpSpecializedSm90ELi1EEENSB_IJNSC_ILi128EEESH_NSB_IJNSC_ILi32EEEEEEEEENS_10tfloat32_tESL_NSA_8TiledMMAINSA_8MMA_AtomIJNSA_4SM904GMMA30MMA_64x128x8_F32TF32TF32_SS_TNILNSP_7ScaleInE1ELSR_1EEEEEENSA_6LayoutISE_NSB_IJNSC_ILi0EEESV_SV_EEEEENSB_IJNSA_10UnderscoreESY_SY_EEEEENS7_6detail26Sm90ImplicitGemmTileTraitsINSA_20SM90_TMA_LOAD_IM2COLENSA_14ComposedLayoutINSA_7SwizzleILi3ELi4ELi3EEENSA_18smem_ptr_flag_bitsILi32EEENSU_INSB_IJNSB_IJNSC_ILi8EEENSC_ILi16EEEEEENSB_IJSI_SD_EEENSB_IJSD_NSC_ILi7EEEEEEEEENSB_IJNSB_IJSI_NSC_ILi256EEEEEENSB_IJSD_SV_EEENSB_IJSV_NSC_ILi4096EEEEEEEEEEEEEvEENS12_INSA_13SM90_TMA_LOADES1N_vEEEENS_8epilogue10collective6detail29Sm90TmaWarpSpecializedAdapterINS1T_15DefaultEpilogueISL_NSB_IJNSB_IJlllEEESD_SV_EEES1Y_NS1S_6thread17LinearCombinationISL_Li1EffLNS1Z_9ScaleType4KindE0ELNS_15FloatRoundStyleE2ESL_EENS_4gemm15EpilogueDefaultEEEEEvvEEEEvNT_6ParamsE:
	.zero		1536


//--------------------- SYMBOLS --------------------------

	.type		.nv.reservedSmem.offset0,@object
	.size		.nv.reservedSmem.offset0,0x4
